	.target	sm_90a

	.elftype	@"ET_EXEC"


//--------------------- .note.nv.tkinfo           --------------------------
	.section	.note.nv.tkinfo,"",@"SHT_NOTE"
	.sectionflags	@"SHF_NOTE_NV_TKINFO"
	.tkinfo
        /*0018*/ 	.word	0x00000002
        /*0030*/ 	.string	""
        /*0030*/ 	.string	"ptxas"
        /*0030*/ 	.string	"Cuda compilation tools, release 13.0, V13.0.88"
        /*0030*/ 	.string	"Build cuda_13.0.r13.0/compiler.36424714_0"
        /*0030*/ 	.string	"-arch sm_90a -m 64 "



//--------------------- .note.nv.cuinfo           --------------------------
	.section	.note.nv.cuinfo,"",@"SHT_NOTE"
	.sectionflags	@"SHF_NOTE_NV_CUINFO"
        /*0018*/ 	.short	0x0002
        /*001a*/ 	.short	0x005a
        /*001c*/ 	.short	0x0082
	.zero		2


//--------------------- .nv.info                  --------------------------
	.section	.nv.info,"",@"SHT_CUDA_INFO"
	.align	4


	//----- nvinfo : EIATTR_REGCOUNT
	.align		4
        /*0000*/ 	.byte	0x04, 0x2f
        /*0002*/ 	.short	(.L_12 - .L_11)
	.align		4
.L_11:
        /*0004*/ 	.word	index@(_ZN7cutlass13device_kernelIN5flash19enable_sm80_to_sm89INS1_16FlashAttnFwdSm80INS1_25CollectiveMainloopFwdSm80ILi8ELi1ELb0EN4cute5tupleIJNS5_1CILi128EEENS7_ILi48EEENS7_ILi256EEEEEELi256ENS_6half_tEfNS_4arch4Sm80ELb1ELb0ELb0ELb1ELb0ELb1ELb1ELb1EEENS1_21CollectiveEpilogueFwdINS6_IJS8_SA_S9_EEENS6_IJNS7_ILi1EEESI_SI_EEESC_SE_Li256ELb1ELb1ELb1ELb0EEENS1_36VarlenDynamicPersistentTileSchedulerILi128ELi48ELi256ELi256ELb1ELb1ELb0ELb1ELb1ELb1EEEEEEEEEvNT_6ParamsE)
        /*0008*/ 	.word	0x00000004


	//----- nvinfo : EIATTR_FRAME_SIZE
	.align		4
.L_12:
        /*000c*/ 	.byte	0x04, 0x11
        /*000e*/ 	.short	(.L_14 - .L_13)
	.align		4
.L_13:
        /*0010*/ 	.word	index@(_ZN7cutlass13device_kernelIN5flash19enable_sm80_to_sm89INS1_16FlashAttnFwdSm80INS1_25CollectiveMainloopFwdSm80ILi8ELi1ELb0EN4cute5tupleIJNS5_1CILi128EEENS7_ILi48EEENS7_ILi256EEEEEELi256ENS_6half_tEfNS_4arch4Sm80ELb1ELb0ELb0ELb1ELb0ELb1ELb1ELb1EEENS1_21CollectiveEpilogueFwdINS6_IJS8_SA_S9_EEENS6_IJNS7_ILi1EEESI_SI_EEESC_SE_Li256ELb1ELb1ELb1ELb0EEENS1_36VarlenDynamicPersistentTileSchedulerILi128ELi48ELi256ELi256ELb1ELb1ELb0ELb1ELb1ELb1EEEEEEEEEvNT_6ParamsE)
        /*0014*/ 	.word	0x00000000


	//----- nvinfo : EIATTR_REGCOUNT
	.align		4
.L_14:
        /*0018*/ 	.byte	0x04, 0x2f
        /*001a*/ 	.short	(.L_16 - .L_15)
	.align		4
.L_15:
        /*001c*/ 	.word	index@(_ZN7cutlass13device_kernelIN5flash19enable_sm80_to_sm89INS1_16FlashAttnFwdSm80INS1_25CollectiveMainloopFwdSm80ILi8ELi1ELb0EN4cute5tupleIJNS5_1CILi128EEENS7_ILi64EEENS7_ILi256EEEEEELi256ENS_6half_tEfNS_4arch4Sm80ELb1ELb0ELb0ELb1ELb0ELb0ELb1ELb1EEENS1_21CollectiveEpilogueFwdINS6_IJS8_SA_S9_EEENS6_IJNS7_ILi1EEESI_SI_EEESC_SE_Li256ELb1ELb1ELb1ELb0EEENS1_36VarlenDynamicPersistentTileSchedulerILi128ELi64ELi256ELi256ELb1ELb1ELb0ELb1ELb1ELb1EEEEEEEEEvNT_6ParamsE)
        /*0020*/ 	.word	0x00000004


	//----- nvinfo : EIATTR_FRAME_SIZE
	.align		4
.L_16:
        /*0024*/ 	.byte	0x04, 0x11
        /*0026*/ 	.short	(.L_18 - .L_17)
	.align		4
.L_17:
        /*0028*/ 	.word	index@(_ZN7cutlass13device_kernelIN5flash19enable_sm80_to_sm89INS1_16FlashAttnFwdSm80INS1_25CollectiveMainloopFwdSm80ILi8ELi1ELb0EN4cute5tupleIJNS5_1CILi128EEENS7_ILi64EEENS7_ILi256EEEEEELi256ENS_6half_tEfNS_4arch4Sm80ELb1ELb0ELb0ELb1ELb0ELb0ELb1ELb1EEENS1_21CollectiveEpilogueFwdINS6_IJS8_SA_S9_EEENS6_IJNS7_ILi1EEESI_SI_EEESC_SE_Li256ELb1ELb1ELb1ELb0EEENS1_36VarlenDynamicPersistentTileSchedulerILi128ELi64ELi256ELi256ELb1ELb1ELb0ELb1ELb1ELb1EEEEEEEEEvNT_6ParamsE)
        /*002c*/ 	.word	0x00000000


	//----- nvinfo : EIATTR_REGCOUNT
	.align		4
.L_18:
        /*0030*/ 	.byte	0x04, 0x2f
        /*0032*/ 	.short	(.L_20 - .L_19)
	.align		4
.L_19:
        /*0034*/ 	.word	index@(_ZN7cutlass13device_kernelIN5flash19enable_sm80_to_sm89INS1_16FlashAttnFwdSm80INS1_25CollectiveMainloopFwdSm80ILi8ELi1ELb0EN4cute5tupleIJNS5_1CILi128EEENS7_ILi96EEENS7_ILi256EEEEEELi256ENS_6half_tEfNS_4arch4Sm80ELb1ELb0ELb0ELb0ELb0ELb0ELb1ELb1EEENS1_21CollectiveEpilogueFwdINS6_IJS8_SA_S9_EEENS6_IJNS7_ILi1EEESI_SI_EEESC_SE_Li256ELb0ELb1ELb1ELb0EEENS1_30DynamicPersistentTileSchedulerILi256ELi256ELb1ELb1ELb0EEEEEEEEEvNT_6ParamsE)
        /*0038*/ 	.word	0x00000004


	//----- nvinfo : EIATTR_FRAME_SIZE
	.align		4
.L_20:
        /*003c*/ 	.byte	0x04, 0x11
        /*003e*/ 	.short	(.L_22 - .L_21)
	.align		4
.L_21:
        /*0040*/ 	.word	index@(_ZN7cutlass13device_kernelIN5flash19enable_sm80_to_sm89INS1_16FlashAttnFwdSm80INS1_25CollectiveMainloopFwdSm80ILi8ELi1ELb0EN4cute5tupleIJNS5_1CILi128EEENS7_ILi96EEENS7_ILi256EEEEEELi256ENS_6half_tEfNS_4arch4Sm80ELb1ELb0ELb0ELb0ELb0ELb0ELb1ELb1EEENS1_21CollectiveEpilogueFwdINS6_IJS8_SA_S9_EEENS6_IJNS7_ILi1EEESI_SI_EEESC_SE_Li256ELb0ELb1ELb1ELb0EEENS1_30DynamicPersistentTileSchedulerILi256ELi256ELb1ELb1ELb0EEEEEEEEEvNT_6ParamsE)
        /*0044*/ 	.word	0x00000000


	//----- nvinfo : EIATTR_REGCOUNT
	.align		4
.L_22:
        /*0048*/ 	.byte	0x04, 0x2f
        /*004a*/ 	.short	(.L_24 - .L_23)
	.align		4
.L_23:
        /*004c*/ 	.word	index@(_ZN7cutlass13device_kernelIN5flash19enable_sm80_to_sm89INS1_16FlashAttnFwdSm80INS1_25CollectiveMainloopFwdSm80ILi8ELi1ELb0EN4cute5tupleIJNS5_1CILi128EEENS7_ILi48EEENS7_ILi256EEEEEELi256ENS_6half_tEfNS_4arch4Sm80ELb0ELb1ELb0ELb1ELb0ELb1ELb1ELb1EEENS1_21CollectiveEpilogueFwdINS6_IJS8_SA_S9_EEENS6_IJNS7_ILi1EEESI_SI_EEESC_SE_Li256ELb1ELb1ELb1ELb0EEENS1_36VarlenDynamicPersistentTileSchedulerILi128ELi48ELi256ELi256ELb1ELb1ELb0ELb1ELb0ELb1EEEEEEEEEvNT_6ParamsE)
        /*0050*/ 	.word	0x00000004


	//----- nvinfo : EIATTR_FRAME_SIZE
	.align		4
.L_24:
        /*0054*/ 	.byte	0x04, 0x11
        /*0056*/ 	.short	(.L_26 - .L_25)
	.align		4
.L_25:
        /*0058*/ 	.word	index@(_ZN7cutlass13device_kernelIN5flash19enable_sm80_to_sm89INS1_16FlashAttnFwdSm80INS1_25CollectiveMainloopFwdSm80ILi8ELi1ELb0EN4cute5tupleIJNS5_1CILi128EEENS7_ILi48EEENS7_ILi256EEEEEELi256ENS_6half_tEfNS_4arch4Sm80ELb0ELb1ELb0ELb1ELb0ELb1ELb1ELb1EEENS1_21CollectiveEpilogueFwdINS6_IJS8_SA_S9_EEENS6_IJNS7_ILi1EEESI_SI_EEESC_SE_Li256ELb1ELb1ELb1ELb0EEENS1_36VarlenDynamicPersistentTileSchedulerILi128ELi48ELi256ELi256ELb1ELb1ELb0ELb1ELb0ELb1EEEEEEEEEvNT_6ParamsE)
        /*005c*/ 	.word	0x00000000


	//----- nvinfo : EIATTR_REGCOUNT
	.align		4
.L_26:
        /*0060*/ 	.byte	0x04, 0x2f
        /*0062*/ 	.short	(.L_28 - .L_27)
	.align		4
.L_27:
        /*0064*/ 	.word	index@(_ZN7cutlass13device_kernelIN5flash19enable_sm80_to_sm89INS1_16FlashAttnFwdSm80INS1_25CollectiveMainloopFwdSm80ILi8ELi1ELb0EN4cute5tupleIJNS5_1CILi128EEENS7_ILi64EEENS7_ILi256EEEEEELi256ENS_6half_tEfNS_4arch4Sm80ELb0ELb1ELb0ELb1ELb0ELb0ELb1ELb1EEENS1_21CollectiveEpilogueFwdINS6_IJS8_SA_S9_EEENS6_IJNS7_ILi1EEESI_SI_EEESC_SE_Li256ELb1ELb1ELb1ELb0EEENS1_36VarlenDynamicPersistentTileSchedulerILi128ELi64ELi256ELi256ELb1ELb1ELb0ELb1ELb0ELb1EEEEEEEEEvNT_6ParamsE)
        /*0068*/ 	.word	0x00000004


	//----- nvinfo : EIATTR_FRAME_SIZE
	.align		4
.L_28:
        /*006c*/ 	.byte	0x04, 0x11
        /*006e*/ 	.short	(.L_30 - .L_29)
	.align		4
.L_29:
        /*0070*/ 	.word	index@(_ZN7cutlass13device_kernelIN5flash19enable_sm80_to_sm89INS1_16FlashAttnFwdSm80INS1_25CollectiveMainloopFwdSm80ILi8ELi1ELb0EN4cute5tupleIJNS5_1CILi128EEENS7_ILi64EEENS7_ILi256EEEEEELi256ENS_6half_tEfNS_4arch4Sm80ELb0ELb1ELb0ELb1ELb0ELb0ELb1ELb1EEENS1_21CollectiveEpilogueFwdINS6_IJS8_SA_S9_EEENS6_IJNS7_ILi1EEESI_SI_EEESC_SE_Li256ELb1ELb1ELb1ELb0EEENS1_36VarlenDynamicPersistentTileSchedulerILi128ELi64ELi256ELi256ELb1ELb1ELb0ELb1ELb0ELb1EEEEEEEEEvNT_6ParamsE)
        /*0074*/ 	.word	0x00000000


	//----- nvinfo : EIATTR_REGCOUNT
	.align		4
.L_30:
        /*0078*/ 	.byte	0x04, 0x2f
        /*007a*/ 	.short	(.L_32 - .L_31)
	.align		4
.L_31:
        /*007c*/ 	.word	index@(_ZN7cutlass13device_kernelIN5flash19enable_sm80_to_sm89INS1_16FlashAttnFwdSm80INS1_25CollectiveMainloopFwdSm80ILi8ELi1ELb0EN4cute5tupleIJNS5_1CILi128EEENS7_ILi64EEENS7_ILi256EEEEEELi256ENS_6half_tEfNS_4arch4Sm80ELb0ELb1ELb0ELb0ELb0ELb0ELb1ELb1EEENS1_21CollectiveEpilogueFwdINS6_IJS8_SA_S9_EEENS6_IJNS7_ILi1EEESI_SI_EEESC_SE_Li256ELb0ELb1ELb1ELb0EEENS1_19SingleTileSchedulerILb0ELb1ELb1ELi128EEEEEEEEEvNT_6ParamsE)
        /*0080*/ 	.word	0x00000004


	//----- nvinfo : EIATTR_FRAME_SIZE
	.align		4
.L_32:
        /*0084*/ 	.byte	0x04, 0x11
        /*0086*/ 	.short	(.L_34 - .L_33)
	.align		4
.L_33:
        /*0088*/ 	.word	index@(_ZN7cutlass13device_kernelIN5flash19enable_sm80_to_sm89INS1_16FlashAttnFwdSm80INS1_25CollectiveMainloopFwdSm80ILi8ELi1ELb0EN4cute5tupleIJNS5_1CILi128EEENS7_ILi64EEENS7_ILi256EEEEEELi256ENS_6half_tEfNS_4arch4Sm80ELb0ELb1ELb0ELb0ELb0ELb0ELb1ELb1EEENS1_21CollectiveEpilogueFwdINS6_IJS8_SA_S9_EEENS6_IJNS7_ILi1EEESI_SI_EEESC_SE_Li256ELb0ELb1ELb1ELb0EEENS1_19SingleTileSchedulerILb0ELb1ELb1ELi128EEEEEEEEEvNT_6ParamsE)
        /*008c*/ 	.word	0x00000000


	//----- nvinfo : EIATTR_REGCOUNT
	.align		4
.L_34:
        /*0090*/ 	.byte	0x04, 0x2f
        /*0092*/ 	.short	(.L_36 - .L_35)
	.align		4
.L_35:
        /*0094*/ 	.word	index@(_ZN7cutlass13device_kernelIN5flash19enable_sm80_to_sm89INS1_16FlashAttnFwdSm80INS1_25CollectiveMainloopFwdSm80ILi8ELi1ELb0EN4cute5tupleIJNS5_1CILi128EEENS7_ILi48EEENS7_ILi256EEEEEELi256ENS_6half_tEfNS_4arch4Sm80ELb0ELb0ELb0ELb1ELb0ELb1ELb1ELb1EEENS1_21CollectiveEpilogueFwdINS6_IJS8_SA_S9_EEENS6_IJNS7_ILi1EEESI_SI_EEESC_SE_Li256ELb1ELb1ELb1ELb0EEENS1_36VarlenDynamicPersistentTileSchedulerILi128ELi48ELi256ELi256ELb1ELb1ELb0ELb0ELb1ELb1EEEEEEEEEvNT_6ParamsE)
        /*0098*/ 	.word	0x00000004


	//----- nvinfo : EIATTR_FRAME_SIZE
	.align		4
.L_36:
        /*009c*/ 	.byte	0x04, 0x11
        /*009e*/ 	.short	(.L_38 - .L_37)
	.align		4
.L_37:
        /*00a0*/ 	.word	index@(_ZN7cutlass13device_kernelIN5flash19enable_sm80_to_sm89INS1_16FlashAttnFwdSm80INS1_25CollectiveMainloopFwdSm80ILi8ELi1ELb0EN4cute5tupleIJNS5_1CILi128EEENS7_ILi48EEENS7_ILi256EEEEEELi256ENS_6half_tEfNS_4arch4Sm80ELb0ELb0ELb0ELb1ELb0ELb1ELb1ELb1EEENS1_21CollectiveEpilogueFwdINS6_IJS8_SA_S9_EEENS6_IJNS7_ILi1EEESI_SI_EEESC_SE_Li256ELb1ELb1ELb1ELb0EEENS1_36VarlenDynamicPersistentTileSchedulerILi128ELi48ELi256ELi256ELb1ELb1ELb0ELb0ELb1ELb1EEEEEEEEEvNT_6ParamsE)
        /*00a4*/ 	.word	0x00000000


	//----- nvinfo : EIATTR_REGCOUNT
	.align		4
.L_38:
        /*00a8*/ 	.byte	0x04, 0x2f
        /*00aa*/ 	.short	(.L_40 - .L_39)
	.align		4
.L_39:
        /*00ac*/ 	.word	index@(_ZN7cutlass13device_kernelIN5flash19enable_sm80_to_sm89INS1_16FlashAttnFwdSm80INS1_25CollectiveMainloopFwdSm80ILi8ELi1ELb0EN4cute5tupleIJNS5_1CILi128EEENS7_ILi64EEENS7_ILi256EEEEEELi256ENS_6half_tEfNS_4arch4Sm80ELb0ELb0ELb0ELb1ELb0ELb0ELb1ELb1EEENS1_21CollectiveEpilogueFwdINS6_IJS8_SA_S9_EEENS6_IJNS7_ILi1EEESI_SI_EEESC_SE_Li256ELb1ELb1ELb1ELb0EEENS1_36VarlenDynamicPersistentTileSchedulerILi128ELi64ELi256ELi256ELb1ELb1ELb0ELb0ELb1ELb1EEEEEEEEEvNT_6ParamsE)
        /*00b0*/ 	.word	0x00000004


	//----- nvinfo : EIATTR_FRAME_SIZE
	.align		4
.L_40:
        /*00b4*/ 	.byte	0x04, 0x11
        /*00b6*/ 	.short	(.L_42 - .L_41)
	.align		4
.L_41:
        /*00b8*/ 	.word	index@(_ZN7cutlass13device_kernelIN5flash19enable_sm80_to_sm89INS1_16FlashAttnFwdSm80INS1_25CollectiveMainloopFwdSm80ILi8ELi1ELb0EN4cute5tupleIJNS5_1CILi128EEENS7_ILi64EEENS7_ILi256EEEEEELi256ENS_6half_tEfNS_4arch4Sm80ELb0ELb0ELb0ELb1ELb0ELb0ELb1ELb1EEENS1_21CollectiveEpilogueFwdINS6_IJS8_SA_S9_EEENS6_IJNS7_ILi1EEESI_SI_EEESC_SE_Li256ELb1ELb1ELb1ELb0EEENS1_36VarlenDynamicPersistentTileSchedulerILi128ELi64ELi256ELi256ELb1ELb1ELb0ELb0ELb1ELb1EEEEEEEEEvNT_6ParamsE)
        /*00bc*/ 	.word	0x00000000


	//----- nvinfo : EIATTR_REGCOUNT
	.align		4
.L_42:
        /*00c0*/ 	.byte	0x04, 0x2f
        /*00c2*/ 	.short	(.L_44 - .L_43)
	.align		4
.L_43:
        /*00c4*/ 	.word	index@(_ZN7cutlass13device_kernelIN5flash19enable_sm80_to_sm89INS1_16FlashAttnFwdSm80INS1_25CollectiveMainloopFwdSm80ILi8ELi1ELb0EN4cute5tupleIJNS5_1CILi128EEENS7_ILi96EEENS7_ILi256EEEEEELi256ENS_6half_tEfNS_4arch4Sm80ELb0ELb0ELb0ELb0ELb0ELb0ELb1ELb1EEENS1_21CollectiveEpilogueFwdINS6_IJS8_SA_S9_EEENS6_IJNS7_ILi1EEESI_SI_EEESC_SE_Li256ELb0ELb1ELb1ELb0EEENS1_19SingleTileSchedulerILb0ELb1ELb1ELi128EEEEEEEEEvNT_6ParamsE)
        /*00c8*/ 	.word	0x00000004


	//----- nvinfo : EIATTR_FRAME_SIZE
	.align		4
.L_44:
        /*00cc*/ 	.byte	0x04, 0x11
        /*00ce*/ 	.short	(.L_46 - .L_45)
	.align		4
.L_45:
        /*00d0*/ 	.word	index@(_ZN7cutlass13device_kernelIN5flash19enable_sm80_to_sm89INS1_16FlashAttnFwdSm80INS1_25CollectiveMainloopFwdSm80ILi8ELi1ELb0EN4cute5tupleIJNS5_1CILi128EEENS7_ILi96EEENS7_ILi256EEEEEELi256ENS_6half_tEfNS_4arch4Sm80ELb0ELb0ELb0ELb0ELb0ELb0ELb1ELb1EEENS1_21CollectiveEpilogueFwdINS6_IJS8_SA_S9_EEENS6_IJNS7_ILi1EEESI_SI_EEESC_SE_Li256ELb0ELb1ELb1ELb0EEENS1_19SingleTileSchedulerILb0ELb1ELb1ELi128EEEEEEEEEvNT_6ParamsE)
        /*00d4*/ 	.word	0x00000000


	//----- nvinfo : EIATTR_REGCOUNT
	.align		4
.L_46:
        /*00d8*/ 	.byte	0x04, 0x2f
        /*00da*/ 	.short	(.L_48 - .L_47)
	.align		4
.L_47:
        /*00dc*/ 	.word	index@(_ZN7cutlass13device_kernelIN5flash19enable_sm80_to_sm89INS1_16FlashAttnFwdSm80INS1_25CollectiveMainloopFwdSm80ILi8ELi1ELb0EN4cute5tupleIJNS5_1CILi128EEENS7_ILi32EEENS7_ILi256EEEEEELi256ENS_6half_tEfNS_4arch4Sm80ELb1ELb0ELb0ELb1ELb0ELb1ELb1ELb1EEENS1_21CollectiveEpilogueFwdINS6_IJS8_SA_S9_EEENS6_IJNS7_ILi1EEESI_SI_EEESC_SE_Li256ELb1ELb1ELb1ELb0EEENS1_36VarlenDynamicPersistentTileSchedulerILi128ELi32ELi256ELi256ELb1ELb1ELb0ELb1ELb1ELb1EEEEEEEEEvNT_6ParamsE)
        /*00e0*/ 	.word	0x00000004


	//----- nvinfo : EIATTR_FRAME_SIZE
	.align		4
.L_48:
        /*00e4*/ 	.byte	0x04, 0x11
        /*00e6*/ 	.short	(.L_50 - .L_49)
	.align		4
.L_49:
        /*00e8*/ 	.word	index@(_ZN7cutlass13device_kernelIN5flash19enable_sm80_to_sm89INS1_16FlashAttnFwdSm80INS1_25CollectiveMainloopFwdSm80ILi8ELi1ELb0EN4cute5tupleIJNS5_1CILi128EEENS7_ILi32EEENS7_ILi256EEEEEELi256ENS_6half_tEfNS_4arch4Sm80ELb1ELb0ELb0ELb1ELb0ELb1ELb1ELb1EEENS1_21CollectiveEpilogueFwdINS6_IJS8_SA_S9_EEENS6_IJNS7_ILi1EEESI_SI_EEESC_SE_Li256ELb1ELb1ELb1ELb0EEENS1_36VarlenDynamicPersistentTileSchedulerILi128ELi32ELi256ELi256ELb1ELb1ELb0ELb1ELb1ELb1EEEEEEEEEvNT_6ParamsE)
        /*00ec*/ 	.word	0x00000000


	//----- nvinfo : EIATTR_REGCOUNT
	.align		4
.L_50:
        /*00f0*/ 	.byte	0x04, 0x2f
        /*00f2*/ 	.short	(.L_52 - .L_51)
	.align		4
.L_51:
        /*00f4*/ 	.word	index@(_ZN7cutlass13device_kernelIN5flash19enable_sm80_to_sm89INS1_16FlashAttnFwdSm80INS1_25CollectiveMainloopFwdSm80ILi8ELi1ELb1EN4cute5tupleIJNS5_1CILi128EEENS7_ILi48EEENS7_ILi256EEEEEELi256ENS_6half_tEfNS_4arch4Sm80ELb1ELb0ELb0ELb1ELb0ELb0ELb1ELb1EEENS1_21CollectiveEpilogueFwdINS6_IJS8_SA_S9_EEENS6_IJNS7_ILi1EEESI_SI_EEESC_SE_Li256ELb1ELb1ELb1ELb0EEENS1_36VarlenDynamicPersistentTileSchedulerILi128ELi48ELi256ELi256ELb1ELb1ELb0ELb1ELb1ELb1EEEEEEEEEvNT_6ParamsE)
        /*00f8*/ 	.word	0x00000004


	//----- nvinfo : EIATTR_FRAME_SIZE
	.align		4
.L_52:
        /*00fc*/ 	.byte	0x04, 0x11
        /*00fe*/ 	.short	(.L_54 - .L_53)
	.align		4
.L_53:
        /*0100*/ 	.word	index@(_ZN7cutlass13device_kernelIN5flash19enable_sm80_to_sm89INS1_16FlashAttnFwdSm80INS1_25CollectiveMainloopFwdSm80ILi8ELi1ELb1EN4cute5tupleIJNS5_1CILi128EEENS7_ILi48EEENS7_ILi256EEEEEELi256ENS_6half_tEfNS_4arch4Sm80ELb1ELb0ELb0ELb1ELb0ELb0ELb1ELb1EEENS1_21CollectiveEpilogueFwdINS6_IJS8_SA_S9_EEENS6_IJNS7_ILi1EEESI_SI_EEESC_SE_Li256ELb1ELb1ELb1ELb0EEENS1_36VarlenDynamicPersistentTileSchedulerILi128ELi48ELi256ELi256ELb1ELb1ELb0ELb1ELb1ELb1EEEEEEEEEvNT_6ParamsE)
        /*0104*/ 	.word	0x00000000


	//----- nvinfo : EIATTR_REGCOUNT
	.align		4
.L_54:
        /*0108*/ 	.byte	0x04, 0x2f
        /*010a*/ 	.short	(.L_56 - .L_55)
	.align		4
.L_55:
        /*010c*/ 	.word	index@(_ZN7cutlass13device_kernelIN5flash19enable_sm80_to_sm89INS1_16FlashAttnFwdSm80INS1_25CollectiveMainloopFwdSm80ILi8ELi1ELb1EN4cute5tupleIJNS5_1CILi128EEENS7_ILi64EEENS7_ILi256EEEEEELi256ENS_6half_tEfNS_4arch4Sm80ELb1ELb0ELb0ELb0ELb0ELb0ELb1ELb1EEENS1_21CollectiveEpilogueFwdINS6_IJS8_SA_S9_EEENS6_IJNS7_ILi1EEESI_SI_EEESC_SE_Li256ELb0ELb1ELb1ELb0EEENS1_30DynamicPersistentTileSchedulerILi256ELi256ELb1ELb1ELb0EEEEEEEEEvNT_6ParamsE)
        /*0110*/ 	.word	0x00000004


	//----- nvinfo : EIATTR_FRAME_SIZE
	.align		4
.L_56:
        /*0114*/ 	.byte	0x04, 0x11
        /*0116*/ 	.short	(.L_58 - .L_57)
	.align		4
.L_57:
        /*0118*/ 	.word	index@(_ZN7cutlass13device_kernelIN5flash19enable_sm80_to_sm89INS1_16FlashAttnFwdSm80INS1_25CollectiveMainloopFwdSm80ILi8ELi1ELb1EN4cute5tupleIJNS5_1CILi128EEENS7_ILi64EEENS7_ILi256EEEEEELi256ENS_6half_tEfNS_4arch4Sm80ELb1ELb0ELb0ELb0ELb0ELb0ELb1ELb1EEENS1_21CollectiveEpilogueFwdINS6_IJS8_SA_S9_EEENS6_IJNS7_ILi1EEESI_SI_EEESC_SE_Li256ELb0ELb1ELb1ELb0EEENS1_30DynamicPersistentTileSchedulerILi256ELi256ELb1ELb1ELb0EEEEEEEEEvNT_6ParamsE)
        /*011c*/ 	.word	0x00000000


	//----- nvinfo : EIATTR_REGCOUNT
	.align		4
.L_58:
        /*0120*/ 	.byte	0x04, 0x2f
        /*0122*/ 	.short	(.L_60 - .L_59)
	.align		4
.L_59:
        /*0124*/ 	.word	index@(_ZN7cutlass13device_kernelIN5flash19enable_sm80_to_sm89INS1_16FlashAttnFwdSm80INS1_25CollectiveMainloopFwdSm80ILi8ELi1ELb0EN4cute5tupleIJNS5_1CILi128EEENS7_ILi32EEENS7_ILi256EEEEEELi256ENS_6half_tEfNS_4arch4Sm80ELb0ELb1ELb0ELb1ELb0ELb1ELb1ELb1EEENS1_21CollectiveEpilogueFwdINS6_IJS8_SA_S9_EEENS6_IJNS7_ILi1EEESI_SI_EEESC_SE_Li256ELb1ELb1ELb1ELb0EEENS1_36VarlenDynamicPersistentTileSchedulerILi128ELi32ELi256ELi256ELb1ELb1ELb0ELb1ELb0ELb1EEEEEEEEEvNT_6ParamsE)
        /*0128*/ 	.word	0x00000004


	//----- nvinfo : EIATTR_FRAME_SIZE
	.align		4
.L_60:
        /*012c*/ 	.byte	0x04, 0x11
        /*012e*/ 	.short	(.L_62 - .L_61)
	.align		4
.L_61:
        /*0130*/ 	.word	index@(_ZN7cutlass13device_kernelIN5flash19enable_sm80_to_sm89INS1_16FlashAttnFwdSm80INS1_25CollectiveMainloopFwdSm80ILi8ELi1ELb0EN4cute5tupleIJNS5_1CILi128EEENS7_ILi32EEENS7_ILi256EEEEEELi256ENS_6half_tEfNS_4arch4Sm80ELb0ELb1ELb0ELb1ELb0ELb1ELb1ELb1EEENS1_21CollectiveEpilogueFwdINS6_IJS8_SA_S9_EEENS6_IJNS7_ILi1EEESI_SI_EEESC_SE_Li256ELb1ELb1ELb1ELb0EEENS1_36VarlenDynamicPersistentTileSchedulerILi128ELi32ELi256ELi256ELb1ELb1ELb0ELb1ELb0ELb1EEEEEEEEEvNT_6ParamsE)
        /*0134*/ 	.word	0x00000000


	//----- nvinfo : EIATTR_REGCOUNT
	.align		4
.L_62:
        /*0138*/ 	.byte	0x04, 0x2f
        /*013a*/ 	.short	(.L_64 - .L_63)
	.align		4
.L_63:
        /*013c*/ 	.word	index@(_ZN7cutlass13device_kernelIN5flash19enable_sm80_to_sm89INS1_16FlashAttnFwdSm80INS1_25CollectiveMainloopFwdSm80ILi8ELi1ELb1EN4cute5tupleIJNS5_1CILi128EEENS7_ILi48EEENS7_ILi256EEEEEELi256ENS_6half_tEfNS_4arch4Sm80ELb0ELb1ELb0ELb1ELb0ELb0ELb1ELb1EEENS1_21CollectiveEpilogueFwdINS6_IJS8_SA_S9_EEENS6_IJNS7_ILi1EEESI_SI_EEESC_SE_Li256ELb1ELb1ELb1ELb0EEENS1_36VarlenDynamicPersistentTileSchedulerILi128ELi48ELi256ELi256ELb1ELb1ELb0ELb1ELb0ELb1EEEEEEEEEvNT_6ParamsE)
        /*0140*/ 	.word	0x00000004


	//----- nvinfo : EIATTR_FRAME_SIZE
	.align		4
.L_64:
        /*0144*/ 	.byte	0x04, 0x11
        /*0146*/ 	.short	(.L_66 - .L_65)
	.align		4
.L_65:
        /*0148*/ 	.word	index@(_ZN7cutlass13device_kernelIN5flash19enable_sm80_to_sm89INS1_16FlashAttnFwdSm80INS1_25CollectiveMainloopFwdSm80ILi8ELi1ELb1EN4cute5tupleIJNS5_1CILi128EEENS7_ILi48EEENS7_ILi256EEEEEELi256ENS_6half_tEfNS_4arch4Sm80ELb0ELb1ELb0ELb1ELb0ELb0ELb1ELb1EEENS1_21CollectiveEpilogueFwdINS6_IJS8_SA_S9_EEENS6_IJNS7_ILi1EEESI_SI_EEESC_SE_Li256ELb1ELb1ELb1ELb0EEENS1_36VarlenDynamicPersistentTileSchedulerILi128ELi48ELi256ELi256ELb1ELb1ELb0ELb1ELb0ELb1EEEEEEEEEvNT_6ParamsE)
        /*014c*/ 	.word	0x00000000


	//----- nvinfo : EIATTR_REGCOUNT
	.align		4
.L_66:
        /*0150*/ 	.byte	0x04, 0x2f
        /*0152*/ 	.short	(.L_68 - .L_67)
	.align		4
.L_67:
        /*0154*/ 	.word	index@(_ZN7cutlass13device_kernelIN5flash19enable_sm80_to_sm89INS1_16FlashAttnFwdSm80INS1_25CollectiveMainloopFwdSm80ILi8ELi1ELb1EN4cute5tupleIJNS5_1CILi128EEENS7_ILi48EEENS7_ILi256EEEEEELi256ENS_6half_tEfNS_4arch4Sm80ELb0ELb1ELb0ELb0ELb0ELb0ELb1ELb1EEENS1_21CollectiveEpilogueFwdINS6_IJS8_SA_S9_EEENS6_IJNS7_ILi1EEESI_SI_EEESC_SE_Li256ELb0ELb1ELb1ELb0EEENS1_19SingleTileSchedulerILb0ELb1ELb1ELi128EEEEEEEEEvNT_6ParamsE)
        /*0158*/ 	.word	0x00000004


	//----- nvinfo : EIATTR_FRAME_SIZE
	.align		4
.L_68:
        /*015c*/ 	.byte	0x04, 0x11
        /*015e*/ 	.short	(.L_70 - .L_69)
	.align		4
.L_69:
        /*0160*/ 	.word	index@(_ZN7cutlass13device_kernelIN5flash19enable_sm80_to_sm89INS1_16FlashAttnFwdSm80INS1_25CollectiveMainloopFwdSm80ILi8ELi1ELb1EN4cute5tupleIJNS5_1CILi128EEENS7_ILi48EEENS7_ILi256EEEEEELi256ENS_6half_tEfNS_4arch4Sm80ELb0ELb1ELb0ELb0ELb0ELb0ELb1ELb1EEENS1_21CollectiveEpilogueFwdINS6_IJS8_SA_S9_EEENS6_IJNS7_ILi1EEESI_SI_EEESC_SE_Li256ELb0ELb1ELb1ELb0EEENS1_19SingleTileSchedulerILb0ELb1ELb1ELi128EEEEEEEEEvNT_6ParamsE)
        /*0164*/ 	.word	0x00000000


	//----- nvinfo : EIATTR_REGCOUNT
	.align		4
.L_70:
        /*0168*/ 	.byte	0x04, 0x2f
        /*016a*/ 	.short	(.L_72 - .L_71)
	.align		4
.L_71:
        /*016c*/ 	.word	index@(_ZN7cutlass13device_kernelIN5flash19enable_sm80_to_sm89INS1_16FlashAttnFwdSm80INS1_25CollectiveMainloopFwdSm80ILi8ELi1ELb0EN4cute5tupleIJNS5_1CILi128EEENS7_ILi32EEENS7_ILi256EEEEEELi256ENS_6half_tEfNS_4arch4Sm80ELb0ELb0ELb0ELb1ELb0ELb1ELb1ELb1EEENS1_21CollectiveEpilogueFwdINS6_IJS8_SA_S9_EEENS6_IJNS7_ILi1EEESI_SI_EEESC_SE_Li256ELb1ELb1ELb1ELb0EEENS1_36VarlenDynamicPersistentTileSchedulerILi128ELi32ELi256ELi256ELb1ELb1ELb0ELb0ELb1ELb1EEEEEEEEEvNT_6ParamsE)
        /*0170*/ 	.word	0x00000004


	//----- nvinfo : EIATTR_FRAME_SIZE
	.align		4
.L_72:
        /*0174*/ 	.byte	0x04, 0x11
        /*0176*/ 	.short	(.L_74 - .L_73)
	.align		4
.L_73:
        /*0178*/ 	.word	index@(_ZN7cutlass13device_kernelIN5flash19enable_sm80_to_sm89INS1_16FlashAttnFwdSm80INS1_25CollectiveMainloopFwdSm80ILi8ELi1ELb0EN4cute5tupleIJNS5_1CILi128EEENS7_ILi32EEENS7_ILi256EEEEEELi256ENS_6half_tEfNS_4arch4Sm80ELb0ELb0ELb0ELb1ELb0ELb1ELb1ELb1EEENS1_21CollectiveEpilogueFwdINS6_IJS8_SA_S9_EEENS6_IJNS7_ILi1EEESI_SI_EEESC_SE_Li256ELb1ELb1ELb1ELb0EEENS1_36VarlenDynamicPersistentTileSchedulerILi128ELi32ELi256ELi256ELb1ELb1ELb0ELb0ELb1ELb1EEEEEEEEEvNT_6ParamsE)
        /*017c*/ 	.word	0x00000000


	//----- nvinfo : EIATTR_REGCOUNT
	.align		4
.L_74:
        /*0180*/ 	.byte	0x04, 0x2f
        /*0182*/ 	.short	(.L_76 - .L_75)
	.align		4
.L_75:
        /*0184*/ 	.word	index@(_ZN7cutlass13device_kernelIN5flash19enable_sm80_to_sm89INS1_16FlashAttnFwdSm80INS1_25CollectiveMainloopFwdSm80ILi8ELi1ELb1EN4cute5tupleIJNS5_1CILi128EEENS7_ILi48EEENS7_ILi256EEEEEELi256ENS_6half_tEfNS_4arch4Sm80ELb0ELb0ELb0ELb1ELb0ELb0ELb1ELb1EEENS1_21CollectiveEpilogueFwdINS6_IJS8_SA_S9_EEENS6_IJNS7_ILi1EEESI_SI_EEESC_SE_Li256ELb1ELb1ELb1ELb0EEENS1_36VarlenDynamicPersistentTileSchedulerILi128ELi48ELi256ELi256ELb1ELb1ELb0ELb0ELb1ELb1EEEEEEEEEvNT_6ParamsE)
        /*0188*/ 	.word	0x00000004


	//----- nvinfo : EIATTR_FRAME_SIZE
	.align		4
.L_76:
        /*018c*/ 	.byte	0x04, 0x11
        /*018e*/ 	.short	(.L_78 - .L_77)
	.align		4
.L_77:
        /*0190*/ 	.word	index@(_ZN7cutlass13device_kernelIN5flash19enable_sm80_to_sm89INS1_16FlashAttnFwdSm80INS1_25CollectiveMainloopFwdSm80ILi8ELi1ELb1EN4cute5tupleIJNS5_1CILi128EEENS7_ILi48EEENS7_ILi256EEEEEELi256ENS_6half_tEfNS_4arch4Sm80ELb0ELb0ELb0ELb1ELb0ELb0ELb1ELb1EEENS1_21CollectiveEpilogueFwdINS6_IJS8_SA_S9_EEENS6_IJNS7_ILi1EEESI_SI_EEESC_SE_Li256ELb1ELb1ELb1ELb0EEENS1_36VarlenDynamicPersistentTileSchedulerILi128ELi48ELi256ELi256ELb1ELb1ELb0ELb0ELb1ELb1EEEEEEEEEvNT_6ParamsE)
        /*0194*/ 	.word	0x00000000


	//----- nvinfo : EIATTR_REGCOUNT
	.align		4
.L_78:
        /*0198*/ 	.byte	0x04, 0x2f
        /*019a*/ 	.short	(.L_80 - .L_79)
	.align		4
.L_79:
        /*019c*/ 	.word	index@(_ZN7cutlass13device_kernelIN5flash19enable_sm80_to_sm89INS1_16FlashAttnFwdSm80INS1_25CollectiveMainloopFwdSm80ILi8ELi1ELb1EN4cute5tupleIJNS5_1CILi128EEENS7_ILi64EEENS7_ILi256EEEEEELi256ENS_6half_tEfNS_4arch4Sm80ELb0ELb0ELb0ELb0ELb0ELb0ELb1ELb1EEENS1_21CollectiveEpilogueFwdINS6_IJS8_SA_S9_EEENS6_IJNS7_ILi1EEESI_SI_EEESC_SE_Li256ELb0ELb1ELb1ELb0EEENS1_19SingleTileSchedulerILb0ELb1ELb1ELi128EEEEEEEEEvNT_6ParamsE)
        /*01a0*/ 	.word	0x00000004


	//----- nvinfo : EIATTR_FRAME_SIZE
	.align		4
.L_80:
        /*01a4*/ 	.byte	0x04, 0x11
        /*01a6*/ 	.short	(.L_82 - .L_81)
	.align		4
.L_81:
        /*01a8*/ 	.word	index@(_ZN7cutlass13device_kernelIN5flash19enable_sm80_to_sm89INS1_16FlashAttnFwdSm80INS1_25CollectiveMainloopFwdSm80ILi8ELi1ELb1EN4cute5tupleIJNS5_1CILi128EEENS7_ILi64EEENS7_ILi256EEEEEELi256ENS_6half_tEfNS_4arch4Sm80ELb0ELb0ELb0ELb0ELb0ELb0ELb1ELb1EEENS1_21CollectiveEpilogueFwdINS6_IJS8_SA_S9_EEENS6_IJNS7_ILi1EEESI_SI_EEESC_SE_Li256ELb0ELb1ELb1ELb0EEENS1_19SingleTileSchedulerILb0ELb1ELb1ELi128EEEEEEEEEvNT_6ParamsE)
        /*01ac*/ 	.word	0x00000000


	//----- nvinfo : EIATTR_MIN_STACK_SIZE
	.align		4
.L_82:
        /*01b0*/ 	.byte	0x04, 0x12
        /*01b2*/ 	.short	(.L_84 - .L_83)
	.align		4
.L_83:
        /*01b4*/ 	.word	index@(_ZN7cutlass13device_kernelIN5flash19enable_sm80_to_sm89INS1_16FlashAttnFwdSm80INS1_25CollectiveMainloopFwdSm80ILi8ELi1ELb1EN4cute5tupleIJNS5_1CILi128EEENS7_ILi64EEENS7_ILi256EEEEEELi256ENS_6half_tEfNS_4arch4Sm80ELb0ELb0ELb0ELb0ELb0ELb0ELb1ELb1EEENS1_21CollectiveEpilogueFwdINS6_IJS8_SA_S9_EEENS6_IJNS7_ILi1EEESI_SI_EEESC_SE_Li256ELb0ELb1ELb1ELb0EEENS1_19SingleTileSchedulerILb0ELb1ELb1ELi128EEEEEEEEEvNT_6ParamsE)
        /*01b8*/ 	.word	0x00000000


	//----- nvinfo : EIATTR_MIN_STACK_SIZE
	.align		4
.L_84:
        /*01bc*/ 	.byte	0x04, 0x12
        /*01be*/ 	.short	(.L_86 - .L_85)
	.align		4
.L_85:
        /*01c0*/ 	.word	index@(_ZN7cutlass13device_kernelIN5flash19enable_sm80_to_sm89INS1_16FlashAttnFwdSm80INS1_25CollectiveMainloopFwdSm80ILi8ELi1ELb1EN4cute5tupleIJNS5_1CILi128EEENS7_ILi48EEENS7_ILi256EEEEEELi256ENS_6half_tEfNS_4arch4Sm80ELb0ELb0ELb0ELb1ELb0ELb0ELb1ELb1EEENS1_21CollectiveEpilogueFwdINS6_IJS8_SA_S9_EEENS6_IJNS7_ILi1EEESI_SI_EEESC_SE_Li256ELb1ELb1ELb1ELb0EEENS1_36VarlenDynamicPersistentTileSchedulerILi128ELi48ELi256ELi256ELb1ELb1ELb0ELb0ELb1ELb1EEEEEEEEEvNT_6ParamsE)
        /*01c4*/ 	.word	0x00000000


	//----- nvinfo : EIATTR_MIN_STACK_SIZE
	.align		4
.L_86:
        /*01c8*/ 	.byte	0x04, 0x12
        /*01ca*/ 	.short	(.L_88 - .L_87)
	.align		4
.L_87:
        /*01cc*/ 	.word	index@(_ZN7cutlass13device_kernelIN5flash19enable_sm80_to_sm89INS1_16FlashAttnFwdSm80INS1_25CollectiveMainloopFwdSm80ILi8ELi1ELb0EN4cute5tupleIJNS5_1CILi128EEENS7_ILi32EEENS7_ILi256EEEEEELi256ENS_6half_tEfNS_4arch4Sm80ELb0ELb0ELb0ELb1ELb0ELb1ELb1ELb1EEENS1_21CollectiveEpilogueFwdINS6_IJS8_SA_S9_EEENS6_IJNS7_ILi1EEESI_SI_EEESC_SE_Li256ELb1ELb1ELb1ELb0EEENS1_36VarlenDynamicPersistentTileSchedulerILi128ELi32ELi256ELi256ELb1ELb1ELb0ELb0ELb1ELb1EEEEEEEEEvNT_6ParamsE)
        /*01d0*/ 	.word	0x00000000


	//----- nvinfo : EIATTR_MIN_STACK_SIZE
	.align		4
.L_88:
        /*01d4*/ 	.byte	0x04, 0x12
        /*01d6*/ 	.short	(.L_90 - .L_89)
	.align		4
.L_89:
        /*01d8*/ 	.word	index@(_ZN7cutlass13device_kernelIN5flash19enable_sm80_to_sm89INS1_16FlashAttnFwdSm80INS1_25CollectiveMainloopFwdSm80ILi8ELi1ELb1EN4cute5tupleIJNS5_1CILi128EEENS7_ILi48EEENS7_ILi256EEEEEELi256ENS_6half_tEfNS_4arch4Sm80ELb0ELb1ELb0ELb0ELb0ELb0ELb1ELb1EEENS1_21CollectiveEpilogueFwdINS6_IJS8_SA_S9_EEENS6_IJNS7_ILi1EEESI_SI_EEESC_SE_Li256ELb0ELb1ELb1ELb0EEENS1_19SingleTileSchedulerILb0ELb1ELb1ELi128EEEEEEEEEvNT_6ParamsE)
        /*01dc*/ 	.word	0x00000000


	//----- nvinfo : EIATTR_MIN_STACK_SIZE
	.align		4
.L_90:
        /*01e0*/ 	.byte	0x04, 0x12
        /*01e2*/ 	.short	(.L_92 - .L_91)
	.align		4
.L_91:
        /*01e4*/ 	.word	index@(_ZN7cutlass13device_kernelIN5flash19enable_sm80_to_sm89INS1_16FlashAttnFwdSm80INS1_25CollectiveMainloopFwdSm80ILi8ELi1ELb1EN4cute5tupleIJNS5_1CILi128EEENS7_ILi48EEENS7_ILi256EEEEEELi256ENS_6half_tEfNS_4arch4Sm80ELb0ELb1ELb0ELb1ELb0ELb0ELb1ELb1EEENS1_21CollectiveEpilogueFwdINS6_IJS8_SA_S9_EEENS6_IJNS7_ILi1EEESI_SI_EEESC_SE_Li256ELb1ELb1ELb1ELb0EEENS1_36VarlenDynamicPersistentTileSchedulerILi128ELi48ELi256ELi256ELb1ELb1ELb0ELb1ELb0ELb1EEEEEEEEEvNT_6ParamsE)
        /*01e8*/ 	.word	0x00000000


	//----- nvinfo : EIATTR_MIN_STACK_SIZE
	.align		4
.L_92:
        /*01ec*/ 	.byte	0x04, 0x12
        /*01ee*/ 	.short	(.L_94 - .L_93)
	.align		4
.L_93:
        /*01f0*/ 	.word	index@(_ZN7cutlass13device_kernelIN5flash19enable_sm80_to_sm89INS1_16FlashAttnFwdSm80INS1_25CollectiveMainloopFwdSm80ILi8ELi1ELb0EN4cute5tupleIJNS5_1CILi128EEENS7_ILi32EEENS7_ILi256EEEEEELi256ENS_6half_tEfNS_4arch4Sm80ELb0ELb1ELb0ELb1ELb0ELb1ELb1ELb1EEENS1_21CollectiveEpilogueFwdINS6_IJS8_SA_S9_EEENS6_IJNS7_ILi1EEESI_SI_EEESC_SE_Li256ELb1ELb1ELb1ELb0EEENS1_36VarlenDynamicPersistentTileSchedulerILi128ELi32ELi256ELi256ELb1ELb1ELb0ELb1ELb0ELb1EEEEEEEEEvNT_6ParamsE)
        /*01f4*/ 	.word	0x00000000


	//----- nvinfo : EIATTR_MIN_STACK_SIZE
	.align		4
.L_94:
        /*01f8*/ 	.byte	0x04, 0x12
        /*01fa*/ 	.short	(.L_96 - .L_95)
	.align		4
.L_95:
        /*01fc*/ 	.word	index@(_ZN7cutlass13device_kernelIN5flash19enable_sm80_to_sm89INS1_16FlashAttnFwdSm80INS1_25CollectiveMainloopFwdSm80ILi8ELi1ELb1EN4cute5tupleIJNS5_1CILi128EEENS7_ILi64EEENS7_ILi256EEEEEELi256ENS_6half_tEfNS_4arch4Sm80ELb1ELb0ELb0ELb0ELb0ELb0ELb1ELb1EEENS1_21CollectiveEpilogueFwdINS6_IJS8_SA_S9_EEENS6_IJNS7_ILi1EEESI_SI_EEESC_SE_Li256ELb0ELb1ELb1ELb0EEENS1_30DynamicPersistentTileSchedulerILi256ELi256ELb1ELb1ELb0EEEEEEEEEvNT_6ParamsE)
        /*0200*/ 	.word	0x00000000


	//----- nvinfo : EIATTR_MIN_STACK_SIZE
	.align		4
.L_96:
        /*0204*/ 	.byte	0x04, 0x12
        /*0206*/ 	.short	(.L_98 - .L_97)
	.align		4
.L_97:
        /*0208*/ 	.word	index@(_ZN7cutlass13device_kernelIN5flash19enable_sm80_to_sm89INS1_16FlashAttnFwdSm80INS1_25CollectiveMainloopFwdSm80ILi8ELi1ELb1EN4cute5tupleIJNS5_1CILi128EEENS7_ILi48EEENS7_ILi256EEEEEELi256ENS_6half_tEfNS_4arch4Sm80ELb1ELb0ELb0ELb1ELb0ELb0ELb1ELb1EEENS1_21CollectiveEpilogueFwdINS6_IJS8_SA_S9_EEENS6_IJNS7_ILi1EEESI_SI_EEESC_SE_Li256ELb1ELb1ELb1ELb0EEENS1_36VarlenDynamicPersistentTileSchedulerILi128ELi48ELi256ELi256ELb1ELb1ELb0ELb1ELb1ELb1EEEEEEEEEvNT_6ParamsE)
        /*020c*/ 	.word	0x00000000


	//----- nvinfo : EIATTR_MIN_STACK_SIZE
	.align		4
.L_98:
        /*0210*/ 	.byte	0x04, 0x12
        /*0212*/ 	.short	(.L_100 - .L_99)
	.align		4
.L_99:
        /*0214*/ 	.word	index@(_ZN7cutlass13device_kernelIN5flash19enable_sm80_to_sm89INS1_16FlashAttnFwdSm80INS1_25CollectiveMainloopFwdSm80ILi8ELi1ELb0EN4cute5tupleIJNS5_1CILi128EEENS7_ILi32EEENS7_ILi256EEEEEELi256ENS_6half_tEfNS_4arch4Sm80ELb1ELb0ELb0ELb1ELb0ELb1ELb1ELb1EEENS1_21CollectiveEpilogueFwdINS6_IJS8_SA_S9_EEENS6_IJNS7_ILi1EEESI_SI_EEESC_SE_Li256ELb1ELb1ELb1ELb0EEENS1_36VarlenDynamicPersistentTileSchedulerILi128ELi32ELi256ELi256ELb1ELb1ELb0ELb1ELb1ELb1EEEEEEEEEvNT_6ParamsE)
        /*0218*/ 	.word	0x00000000


	//----- nvinfo : EIATTR_MIN_STACK_SIZE
	.align		4
.L_100:
        /*021c*/ 	.byte	0x04, 0x12
        /*021e*/ 	.short	(.L_102 - .L_101)
	.align		4
.L_101:
        /*0220*/ 	.word	index@(_ZN7cutlass13device_kernelIN5flash19enable_sm80_to_sm89INS1_16FlashAttnFwdSm80INS1_25CollectiveMainloopFwdSm80ILi8ELi1ELb0EN4cute5tupleIJNS5_1CILi128EEENS7_ILi96EEENS7_ILi256EEEEEELi256ENS_6half_tEfNS_4arch4Sm80ELb0ELb0ELb0ELb0ELb0ELb0ELb1ELb1EEENS1_21CollectiveEpilogueFwdINS6_IJS8_SA_S9_EEENS6_IJNS7_ILi1EEESI_SI_EEESC_SE_Li256ELb0ELb1ELb1ELb0EEENS1_19SingleTileSchedulerILb0ELb1ELb1ELi128EEEEEEEEEvNT_6ParamsE)
        /*0224*/ 	.word	0x00000000


	//----- nvinfo : EIATTR_MIN_STACK_SIZE
	.align		4
.L_102:
        /*0228*/ 	.byte	0x04, 0x12
        /*022a*/ 	.short	(.L_104 - .L_103)
	.align		4
.L_103:
        /*022c*/ 	.word	index@(_ZN7cutlass13device_kernelIN5flash19enable_sm80_to_sm89INS1_16FlashAttnFwdSm80INS1_25CollectiveMainloopFwdSm80ILi8ELi1ELb0EN4cute5tupleIJNS5_1CILi128EEENS7_ILi64EEENS7_ILi256EEEEEELi256ENS_6half_tEfNS_4arch4Sm80ELb0ELb0ELb0ELb1ELb0ELb0ELb1ELb1EEENS1_21CollectiveEpilogueFwdINS6_IJS8_SA_S9_EEENS6_IJNS7_ILi1EEESI_SI_EEESC_SE_Li256ELb1ELb1ELb1ELb0EEENS1_36VarlenDynamicPersistentTileSchedulerILi128ELi64ELi256ELi256ELb1ELb1ELb0ELb0ELb1ELb1EEEEEEEEEvNT_6ParamsE)
        /*0230*/ 	.word	0x00000000


	//----- nvinfo : EIATTR_MIN_STACK_SIZE
	.align		4
.L_104:
        /*0234*/ 	.byte	0x04, 0x12
        /*0236*/ 	.short	(.L_106 - .L_105)
	.align		4
.L_105:
        /*0238*/ 	.word	index@(_ZN7cutlass13device_kernelIN5flash19enable_sm80_to_sm89INS1_16FlashAttnFwdSm80INS1_25CollectiveMainloopFwdSm80ILi8ELi1ELb0EN4cute5tupleIJNS5_1CILi128EEENS7_ILi48EEENS7_ILi256EEEEEELi256ENS_6half_tEfNS_4arch4Sm80ELb0ELb0ELb0ELb1ELb0ELb1ELb1ELb1EEENS1_21CollectiveEpilogueFwdINS6_IJS8_SA_S9_EEENS6_IJNS7_ILi1EEESI_SI_EEESC_SE_Li256ELb1ELb1ELb1ELb0EEENS1_36VarlenDynamicPersistentTileSchedulerILi128ELi48ELi256ELi256ELb1ELb1ELb0ELb0ELb1ELb1EEEEEEEEEvNT_6ParamsE)
        /*023c*/ 	.word	0x00000000


	//----- nvinfo : EIATTR_MIN_STACK_SIZE
	.align		4
.L_106:
        /*0240*/ 	.byte	0x04, 0x12
        /*0242*/ 	.short	(.L_108 - .L_107)
	.align		4
.L_107:
        /*0244*/ 	.word	index@(_ZN7cutlass13device_kernelIN5flash19enable_sm80_to_sm89INS1_16FlashAttnFwdSm80INS1_25CollectiveMainloopFwdSm80ILi8ELi1ELb0EN4cute5tupleIJNS5_1CILi128EEENS7_ILi64EEENS7_ILi256EEEEEELi256ENS_6half_tEfNS_4arch4Sm80ELb0ELb1ELb0ELb0ELb0ELb0ELb1ELb1EEENS1_21CollectiveEpilogueFwdINS6_IJS8_SA_S9_EEENS6_IJNS7_ILi1EEESI_SI_EEESC_SE_Li256ELb0ELb1ELb1ELb0EEENS1_19SingleTileSchedulerILb0ELb1ELb1ELi128EEEEEEEEEvNT_6ParamsE)
        /*0248*/ 	.word	0x00000000


	//----- nvinfo : EIATTR_MIN_STACK_SIZE
	.align		4
.L_108:
        /*024c*/ 	.byte	0x04, 0x12
        /*024e*/ 	.short	(.L_110 - .L_109)
	.align		4
.L_109:
        /*0250*/ 	.word	index@(_ZN7cutlass13device_kernelIN5flash19enable_sm80_to_sm89INS1_16FlashAttnFwdSm80INS1_25CollectiveMainloopFwdSm80ILi8ELi1ELb0EN4cute5tupleIJNS5_1CILi128EEENS7_ILi64EEENS7_ILi256EEEEEELi256ENS_6half_tEfNS_4arch4Sm80ELb0ELb1ELb0ELb1ELb0ELb0ELb1ELb1EEENS1_21CollectiveEpilogueFwdINS6_IJS8_SA_S9_EEENS6_IJNS7_ILi1EEESI_SI_EEESC_SE_Li256ELb1ELb1ELb1ELb0EEENS1_36VarlenDynamicPersistentTileSchedulerILi128ELi64ELi256ELi256ELb1ELb1ELb0ELb1ELb0ELb1EEEEEEEEEvNT_6ParamsE)
        /*0254*/ 	.word	0x00000000


	//----- nvinfo : EIATTR_MIN_STACK_SIZE
	.align		4
.L_110:
        /*0258*/ 	.byte	0x04, 0x12
        /*025a*/ 	.short	(.L_112 - .L_111)
	.align		4
.L_111:
        /*025c*/ 	.word	index@(_ZN7cutlass13device_kernelIN5flash19enable_sm80_to_sm89INS1_16FlashAttnFwdSm80INS1_25CollectiveMainloopFwdSm80ILi8ELi1ELb0EN4cute5tupleIJNS5_1CILi128EEENS7_ILi48EEENS7_ILi256EEEEEELi256ENS_6half_tEfNS_4arch4Sm80ELb0ELb1ELb0ELb1ELb0ELb1ELb1ELb1EEENS1_21CollectiveEpilogueFwdINS6_IJS8_SA_S9_EEENS6_IJNS7_ILi1EEESI_SI_EEESC_SE_Li256ELb1ELb1ELb1ELb0EEENS1_36VarlenDynamicPersistentTileSchedulerILi128ELi48ELi256ELi256ELb1ELb1ELb0ELb1ELb0ELb1EEEEEEEEEvNT_6ParamsE)
        /*0260*/ 	.word	0x00000000


	//----- nvinfo : EIATTR_MIN_STACK_SIZE
	.align		4
.L_112:
        /*0264*/ 	.byte	0x04, 0x12
        /*0266*/ 	.short	(.L_114 - .L_113)
	.align		4
.L_113:
        /*0268*/ 	.word	index@(_ZN7cutlass13device_kernelIN5flash19enable_sm80_to_sm89INS1_16FlashAttnFwdSm80INS1_25CollectiveMainloopFwdSm80ILi8ELi1ELb0EN4cute5tupleIJNS5_1CILi128EEENS7_ILi96EEENS7_ILi256EEEEEELi256ENS_6half_tEfNS_4arch4Sm80ELb1ELb0ELb0ELb0ELb0ELb0ELb1ELb1EEENS1_21CollectiveEpilogueFwdINS6_IJS8_SA_S9_EEENS6_IJNS7_ILi1EEESI_SI_EEESC_SE_Li256ELb0ELb1ELb1ELb0EEENS1_30DynamicPersistentTileSchedulerILi256ELi256ELb1ELb1ELb0EEEEEEEEEvNT_6ParamsE)
        /*026c*/ 	.word	0x00000000


	//----- nvinfo : EIATTR_MIN_STACK_SIZE
	.align		4
.L_114:
        /*0270*/ 	.byte	0x04, 0x12
        /*0272*/ 	.short	(.L_116 - .L_115)
	.align		4
.L_115:
        /*0274*/ 	.word	index@(_ZN7cutlass13device_kernelIN5flash19enable_sm80_to_sm89INS1_16FlashAttnFwdSm80INS1_25CollectiveMainloopFwdSm80ILi8ELi1ELb0EN4cute5tupleIJNS5_1CILi128EEENS7_ILi64EEENS7_ILi256EEEEEELi256ENS_6half_tEfNS_4arch4Sm80ELb1ELb0ELb0ELb1ELb0ELb0ELb1ELb1EEENS1_21CollectiveEpilogueFwdINS6_IJS8_SA_S9_EEENS6_IJNS7_ILi1EEESI_SI_EEESC_SE_Li256ELb1ELb1ELb1ELb0EEENS1_36VarlenDynamicPersistentTileSchedulerILi128ELi64ELi256ELi256ELb1ELb1ELb0ELb1ELb1ELb1EEEEEEEEEvNT_6ParamsE)
        /*0278*/ 	.word	0x00000000


	//----- nvinfo : EIATTR_MIN_STACK_SIZE
	.align		4
.L_116:
        /*027c*/ 	.byte	0x04, 0x12
        /*027e*/ 	.short	(.L_118 - .L_117)
	.align		4
.L_117:
        /*0280*/ 	.word	index@(_ZN7cutlass13device_kernelIN5flash19enable_sm80_to_sm89INS1_16FlashAttnFwdSm80INS1_25CollectiveMainloopFwdSm80ILi8ELi1ELb0EN4cute5tupleIJNS5_1CILi128EEENS7_ILi48EEENS7_ILi256EEEEEELi256ENS_6half_tEfNS_4arch4Sm80ELb1ELb0ELb0ELb1ELb0ELb1ELb1ELb1EEENS1_21CollectiveEpilogueFwdINS6_IJS8_SA_S9_EEENS6_IJNS7_ILi1EEESI_SI_EEESC_SE_Li256ELb1ELb1ELb1ELb0EEENS1_36VarlenDynamicPersistentTileSchedulerILi128ELi48ELi256ELi256ELb1ELb1ELb0ELb1ELb1ELb1EEEEEEEEEvNT_6ParamsE)
        /*0284*/ 	.word	0x00000000
.L_118:


//--------------------- .nv.compat                --------------------------
	.section	.nv.compat,"",@"SHT_CUDA_COMPAT_INFO"
	.align	4
        /*0000*/ 	.byte	0x02, 0x09, 0x01, 0x00, 0x02, 0x02, 0x01, 0x00, 0x02, 0x05, 0x05, 0x00, 0x03, 0x07, 0x01, 0x01
        /*0010*/ 	.byte	0x02, 0x03, 0x00, 0x00, 0x02, 0x06, 0x01, 0x00, 0x04, 0x0b, 0x08, 0x00, 0x00, 0x00, 0x00, 0x00
        /*0020*/ 	.byte	0x00, 0x00, 0x00, 0x00


//--------------------- .nv.info._ZN7cutlass13device_kernelIN5flash19enable_sm80_to_sm89INS1_16FlashAttnFwdSm80INS1_25CollectiveMainloopFwdSm80ILi8ELi1ELb1EN4cute5tupleIJNS5_1CILi128EEENS7_ILi64EEENS7_ILi256EEEEEELi256ENS_6half_tEfNS_4arch4Sm80ELb0ELb0ELb0ELb0ELb0ELb0ELb1ELb1EEENS1_21CollectiveEpilogueFwdINS6_IJS8_SA_S9_EEENS6_IJNS7_ILi1EEESI_SI_EEESC_SE_Li256ELb0ELb1ELb1ELb0EEENS1_19SingleTileSchedulerILb0ELb1ELb1ELi128EEEEEEEEEvNT_6ParamsE --------------------------
	.section	.nv.info._ZN7cutlass13device_kernelIN5flash19enable_sm80_to_sm89INS1_16FlashAttnFwdSm80INS1_25CollectiveMainloopFwdSm80ILi8ELi1ELb1EN4cute5tupleIJNS5_1CILi128EEENS7_ILi64EEENS7_ILi256EEEEEELi256ENS_6half_tEfNS_4arch4Sm80ELb0ELb0ELb0ELb0ELb0ELb0ELb1ELb1EEENS1_21CollectiveEpilogueFwdINS6_IJS8_SA_S9_EEENS6_IJNS7_ILi1EEESI_SI_EEESC_SE_Li256ELb0ELb1ELb1ELb0EEENS1_19SingleTileSchedulerILb0ELb1ELb1ELi128EEEEEEEEEvNT_6ParamsE,"",@"SHT_CUDA_INFO"
	.sectionflags	@""
	.align	4


	//----- nvinfo : EIATTR_CUDA_API_VERSION
	.align		4
        /*0000*/ 	.byte	0x04, 0x37
        /*0002*/ 	.short	(.L_120 - .L_119)
.L_119:
        /*0004*/ 	.word	0x00000082


	//----- nvinfo : EIATTR_KPARAM_INFO
	.align		4
.L_120:
        /*0008*/ 	.byte	0x04, 0x17
        /*000a*/ 	.short	(.L_122 - .L_121)
.L_121:
        /*000c*/ 	.word	0x00000000
        /*0010*/ 	.short	0x0000
        /*0012*/ 	.short	0x0000
        /*0014*/ 	.byte	0x00, 0xf0, 0x61, 0x10


	//----- nvinfo : EIATTR_SPARSE_MMA_MASK
	.align		4
.L_122:
        /*0018*/ 	.byte	0x03, 0x50
        /*001a*/ 	.short	0x0000


	//----- nvinfo : EIATTR_MAXREG_COUNT
	.align		4
        /*001c*/ 	.byte	0x03, 0x1b
        /*001e*/ 	.short	0x00ff


	//----- nvinfo : EIATTR_MERCURY_ISA_VERSION
	.align		4
        /*0020*/ 	.byte	0x03, 0x5f
        /*0022*/ 	.short	0x0101


	//----- nvinfo : EIATTR_EXIT_INSTR_OFFSETS
	.align		4
        /*0024*/ 	.byte	0x04, 0x1c
        /*0026*/ 	.short	(.L_124 - .L_123)


	//   ....[0]....
.L_123:
        /*0028*/ 	.word	0x00000010


	//----- nvinfo : EIATTR_MAX_THREADS
	.align		4
.L_124:
        /*002c*/ 	.byte	0x04, 0x05
        /*002e*/ 	.short	(.L_126 - .L_125)
.L_125:
        /*0030*/ 	.word	0x00000100
        /*0034*/ 	.word	0x00000001
        /*0038*/ 	.word	0x00000001


	//----- nvinfo : EIATTR_CBANK_PARAM_SIZE
	.align		4
.L_126:
        /*003c*/ 	.byte	0x03, 0x19
        /*003e*/ 	.short	0x0418


	//----- nvinfo : EIATTR_PARAM_CBANK
	.align		4
        /*0040*/ 	.byte	0x04, 0x0a
        /*0042*/ 	.short	(.L_128 - .L_127)
	.align		4
.L_127:
        /*0044*/ 	.word	index@(.nv.constant0._ZN7cutlass13device_kernelIN5flash19enable_sm80_to_sm89INS1_16FlashAttnFwdSm80INS1_25CollectiveMainloopFwdSm80ILi8ELi1ELb1EN4cute5tupleIJNS5_1CILi128EEENS7_ILi64EEENS7_ILi256EEEEEELi256ENS_6half_tEfNS_4arch4Sm80ELb0ELb0ELb0ELb0ELb0ELb0ELb1ELb1EEENS1_21CollectiveEpilogueFwdINS6_IJS8_SA_S9_EEENS6_IJNS7_ILi1EEESI_SI_EEESC_SE_Li256ELb0ELb1ELb1ELb0EEENS1_19SingleTileSchedulerILb0ELb1ELb1ELi128EEEEEEEEEvNT_6ParamsE)
        /*0048*/ 	.short	0x0210
        /*004a*/ 	.short	0x0418


	//----- nvinfo : EIATTR_SW_WAR
	.align		4
.L_128:
        /*004c*/ 	.byte	0x04, 0x36
        /*004e*/ 	.short	(.L_130 - .L_129)
.L_129:
        /*0050*/ 	.word	0x00000008
.L_130:


//--------------------- .nv.info._ZN7cutlass13device_kernelIN5flash19enable_sm80_to_sm89INS1_16FlashAttnFwdSm80INS1_25CollectiveMainloopFwdSm80ILi8ELi1ELb1EN4cute5tupleIJNS5_1CILi128EEENS7_ILi48EEENS7_ILi256EEEEEELi256ENS_6half_tEfNS_4arch4Sm80ELb0ELb0ELb0ELb1ELb0ELb0ELb1ELb1EEENS1_21CollectiveEpilogueFwdINS6_IJS8_SA_S9_EEENS6_IJNS7_ILi1EEESI_SI_EEESC_SE_Li256ELb1ELb1ELb1ELb0EEENS1_36VarlenDynamicPersistentTileSchedulerILi128ELi48ELi256ELi256ELb1ELb1ELb0ELb0ELb1ELb1EEEEEEEEEvNT_6ParamsE --------------------------
	.section	.nv.info._ZN7cutlass13device_kernelIN5flash19enable_sm80_to_sm89INS1_16FlashAttnFwdSm80INS1_25CollectiveMainloopFwdSm80ILi8ELi1ELb1EN4cute5tupleIJNS5_1CILi128EEENS7_ILi48EEENS7_ILi256EEEEEELi256ENS_6half_tEfNS_4arch4Sm80ELb0ELb0ELb0ELb1ELb0ELb0ELb1ELb1EEENS1_21CollectiveEpilogueFwdINS6_IJS8_SA_S9_EEENS6_IJNS7_ILi1EEESI_SI_EEESC_SE_Li256ELb1ELb1ELb1ELb0EEENS1_36VarlenDynamicPersistentTileSchedulerILi128ELi48ELi256ELi256ELb1ELb1ELb0ELb0ELb1ELb1EEEEEEEEEvNT_6ParamsE,"",@"SHT_CUDA_INFO"
	.sectionflags	@""
	.align	4


	//----- nvinfo : EIATTR_CUDA_API_VERSION
	.align		4
        /*0000*/ 	.byte	0x04, 0x37
        /*0002*/ 	.short	(.L_132 - .L_131)
.L_131:
        /*0004*/ 	.word	0x00000082


	//----- nvinfo : EIATTR_KPARAM_INFO
	.align		4
.L_132:
        /*0008*/ 	.byte	0x04, 0x17
        /*000a*/ 	.short	(.L_134 - .L_133)
.L_133:
        /*000c*/ 	.word	0x00000000
        /*0010*/ 	.short	0x0000
        /*0012*/ 	.short	0x0000
        /*0014*/ 	.byte	0x00, 0xf0, 0xe1, 0x10


	//----- nvinfo : EIATTR_SPARSE_MMA_MASK
	.align		4
.L_134:
        /*0018*/ 	.byte	0x03, 0x50
        /*001a*/ 	.short	0x0000


	//----- nvinfo : EIATTR_MAXREG_COUNT
	.align		4
        /*001c*/ 	.byte	0x03, 0x1b
        /*001e*/ 	.short	0x00ff


	//----- nvinfo : EIATTR_MERCURY_ISA_VERSION
	.align		4
        /*0020*/ 	.byte	0x03, 0x5f
        /*0022*/ 	.short	0x0101


	//----- nvinfo : EIATTR_EXIT_INSTR_OFFSETS
	.align		4
        /*0024*/ 	.byte	0x04, 0x1c
        /*0026*/ 	.short	(.L_136 - .L_135)


	//   ....[0]....
.L_135:
        /*0028*/ 	.word	0x00000010


	//----- nvinfo : EIATTR_MAX_THREADS
	.align		4
.L_136:
        /*002c*/ 	.byte	0x04, 0x05
        /*002e*/ 	.short	(.L_138 - .L_137)
.L_137:
        /*0030*/ 	.word	0x00000100
        /*0034*/ 	.word	0x00000001
        /*0038*/ 	.word	0x00000001


	//----- nvinfo : EIATTR_CBANK_PARAM_SIZE
	.align		4
.L_138:
        /*003c*/ 	.byte	0x03, 0x19
        /*003e*/ 	.short	0x0438


	//----- nvinfo : EIATTR_PARAM_CBANK
	.align		4
        /*0040*/ 	.byte	0x04, 0x0a
        /*0042*/ 	.short	(.L_140 - .L_139)
	.align		4
.L_139:
        /*0044*/ 	.word	index@(.nv.constant0._ZN7cutlass13device_kernelIN5flash19enable_sm80_to_sm89INS1_16FlashAttnFwdSm80INS1_25CollectiveMainloopFwdSm80ILi8ELi1ELb1EN4cute5tupleIJNS5_1CILi128EEENS7_ILi48EEENS7_ILi256EEEEEELi256ENS_6half_tEfNS_4arch4Sm80ELb0ELb0ELb0ELb1ELb0ELb0ELb1ELb1EEENS1_21CollectiveEpilogueFwdINS6_IJS8_SA_S9_EEENS6_IJNS7_ILi1EEESI_SI_EEESC_SE_Li256ELb1ELb1ELb1ELb0EEENS1_36VarlenDynamicPersistentTileSchedulerILi128ELi48ELi256ELi256ELb1ELb1ELb0ELb0ELb1ELb1EEEEEEEEEvNT_6ParamsE)
        /*0048*/ 	.short	0x0210
        /*004a*/ 	.short	0x0438


	//----- nvinfo : EIATTR_SW_WAR
	.align		4
.L_140:
        /*004c*/ 	.byte	0x04, 0x36
        /*004e*/ 	.short	(.L_142 - .L_141)
.L_141:
        /*0050*/ 	.word	0x00000008
.L_142:


//--------------------- .nv.info._ZN7cutlass13device_kernelIN5flash19enable_sm80_to_sm89INS1_16FlashAttnFwdSm80INS1_25CollectiveMainloopFwdSm80ILi8ELi1ELb0EN4cute5tupleIJNS5_1CILi128EEENS7_ILi32EEENS7_ILi256EEEEEELi256ENS_6half_tEfNS_4arch4Sm80ELb0ELb0ELb0ELb1ELb0ELb1ELb1ELb1EEENS1_21CollectiveEpilogueFwdINS6_IJS8_SA_S9_EEENS6_IJNS7_ILi1EEESI_SI_EEESC_SE_Li256ELb1ELb1ELb1ELb0EEENS1_36VarlenDynamicPersistentTileSchedulerILi128ELi32ELi256ELi256ELb1ELb1ELb0ELb0ELb1ELb1EEEEEEEEEvNT_6ParamsE --------------------------
	.section	.nv.info._ZN7cutlass13device_kernelIN5flash19enable_sm80_to_sm89INS1_16FlashAttnFwdSm80INS1_25CollectiveMainloopFwdSm80ILi8ELi1ELb0EN4cute5tupleIJNS5_1CILi128EEENS7_ILi32EEENS7_ILi256EEEEEELi256ENS_6half_tEfNS_4arch4Sm80ELb0ELb0ELb0ELb1ELb0ELb1ELb1ELb1EEENS1_21CollectiveEpilogueFwdINS6_IJS8_SA_S9_EEENS6_IJNS7_ILi1EEESI_SI_EEESC_SE_Li256ELb1ELb1ELb1ELb0EEENS1_36VarlenDynamicPersistentTileSchedulerILi128ELi32ELi256ELi256ELb1ELb1ELb0ELb0ELb1ELb1EEEEEEEEEvNT_6ParamsE,"",@"SHT_CUDA_INFO"
	.sectionflags	@""
	.align	4


	//----- nvinfo : EIATTR_CUDA_API_VERSION
	.align		4
        /*0000*/ 	.byte	0x04, 0x37
        /*0002*/ 	.short	(.L_144 - .L_143)
.L_143:
        /*0004*/ 	.word	0x00000082


	//----- nvinfo : EIATTR_KPARAM_INFO
	.align		4
.L_144:
        /*0008*/ 	.byte	0x04, 0x17
        /*000a*/ 	.short	(.L_146 - .L_145)
.L_145:
        /*000c*/ 	.word	0x00000000
        /*0010*/ 	.short	0x0000
        /*0012*/ 	.short	0x0000
        /*0014*/ 	.byte	0x00, 0xf0, 0xe1, 0x10


	//----- nvinfo : EIATTR_SPARSE_MMA_MASK
	.align		4
.L_146:
        /*0018*/ 	.byte	0x03, 0x50
        /*001a*/ 	.short	0x0000


	//----- nvinfo : EIATTR_MAXREG_COUNT
	.align		4
        /*001c*/ 	.byte	0x03, 0x1b
        /*001e*/ 	.short	0x00ff


	//----- nvinfo : EIATTR_MERCURY_ISA_VERSION
	.align		4
        /*0020*/ 	.byte	0x03, 0x5f
        /*0022*/ 	.short	0x0101


	//----- nvinfo : EIATTR_EXIT_INSTR_OFFSETS
	.align		4
        /*0024*/ 	.byte	0x04, 0x1c
        /*0026*/ 	.short	(.L_148 - .L_147)


	//   ....[0]....
.L_147:
        /*0028*/ 	.word	0x00000010


	//----- nvinfo : EIATTR_MAX_THREADS
	.align		4
.L_148:
        /*002c*/ 	.byte	0x04, 0x05
        /*002e*/ 	.short	(.L_150 - .L_149)
.L_149:
        /*0030*/ 	.word	0x00000100
        /*0034*/ 	.word	0x00000001
        /*0038*/ 	.word	0x00000001


	//----- nvinfo : EIATTR_CBANK_PARAM_SIZE
	.align		4
.L_150:
        /*003c*/ 	.byte	0x03, 0x19
        /*003e*/ 	.short	0x0438


	//----- nvinfo : EIATTR_PARAM_CBANK
	.align		4
        /*0040*/ 	.byte	0x04, 0x0a
        /*0042*/ 	.short	(.L_152 - .L_151)
	.align		4
.L_151:
        /*0044*/ 	.word	index@(.nv.constant0._ZN7cutlass13device_kernelIN5flash19enable_sm80_to_sm89INS1_16FlashAttnFwdSm80INS1_25CollectiveMainloopFwdSm80ILi8ELi1ELb0EN4cute5tupleIJNS5_1CILi128EEENS7_ILi32EEENS7_ILi256EEEEEELi256ENS_6half_tEfNS_4arch4Sm80ELb0ELb0ELb0ELb1ELb0ELb1ELb1ELb1EEENS1_21CollectiveEpilogueFwdINS6_IJS8_SA_S9_EEENS6_IJNS7_ILi1EEESI_SI_EEESC_SE_Li256ELb1ELb1ELb1ELb0EEENS1_36VarlenDynamicPersistentTileSchedulerILi128ELi32ELi256ELi256ELb1ELb1ELb0ELb0ELb1ELb1EEEEEEEEEvNT_6ParamsE)
        /*0048*/ 	.short	0x0210
        /*004a*/ 	.short	0x0438


	//----- nvinfo : EIATTR_SW_WAR
	.align		4
.L_152:
        /*004c*/ 	.byte	0x04, 0x36
        /*004e*/ 	.short	(.L_154 - .L_153)
.L_153:
        /*0050*/ 	.word	0x00000008
.L_154:


//--------------------- .nv.info._ZN7cutlass13device_kernelIN5flash19enable_sm80_to_sm89INS1_16FlashAttnFwdSm80INS1_25CollectiveMainloopFwdSm80ILi8ELi1ELb1EN4cute5tupleIJNS5_1CILi128EEENS7_ILi48EEENS7_ILi256EEEEEELi256ENS_6half_tEfNS_4arch4Sm80ELb0ELb1ELb0ELb0ELb0ELb0ELb1ELb1EEENS1_21CollectiveEpilogueFwdINS6_IJS8_SA_S9_EEENS6_IJNS7_ILi1EEESI_SI_EEESC_SE_Li256ELb0ELb1ELb1ELb0EEENS1_19SingleTileSchedulerILb0ELb1ELb1ELi128EEEEEEEEEvNT_6ParamsE --------------------------
	.section	.nv.info._ZN7cutlass13device_kernelIN5flash19enable_sm80_to_sm89INS1_16FlashAttnFwdSm80INS1_25CollectiveMainloopFwdSm80ILi8ELi1ELb1EN4cute5tupleIJNS5_1CILi128EEENS7_ILi48EEENS7_ILi256EEEEEELi256ENS_6half_tEfNS_4arch4Sm80ELb0ELb1ELb0ELb0ELb0ELb0ELb1ELb1EEENS1_21CollectiveEpilogueFwdINS6_IJS8_SA_S9_EEENS6_IJNS7_ILi1EEESI_SI_EEESC_SE_Li256ELb0ELb1ELb1ELb0EEENS1_19SingleTileSchedulerILb0ELb1ELb1ELi128EEEEEEEEEvNT_6ParamsE,"",@"SHT_CUDA_INFO"
	.sectionflags	@""
	.align	4


	//----- nvinfo : EIATTR_CUDA_API_VERSION
	.align		4
        /*0000*/ 	.byte	0x04, 0x37
        /*0002*/ 	.short	(.L_156 - .L_155)
.L_155:
        /*0004*/ 	.word	0x00000082


	//----- nvinfo : EIATTR_KPARAM_INFO
	.align		4
.L_156:
        /*0008*/ 	.byte	0x04, 0x17
        /*000a*/ 	.short	(.L_158 - .L_157)
.L_157:
        /*000c*/ 	.word	0x00000000
        /*0010*/ 	.short	0x0000
        /*0012*/ 	.short	0x0000
        /*0014*/ 	.byte	0x00, 0xf0, 0x61, 0x10


	//----- nvinfo : EIATTR_SPARSE_MMA_MASK
	.align		4
.L_158:
        /*0018*/ 	.byte	0x03, 0x50
        /*001a*/ 	.short	0x0000


	//----- nvinfo : EIATTR_MAXREG_COUNT
	.align		4
        /*001c*/ 	.byte	0x03, 0x1b
        /*001e*/ 	.short	0x00ff


	//----- nvinfo : EIATTR_MERCURY_ISA_VERSION
	.align		4
        /*0020*/ 	.byte	0x03, 0x5f
        /*0022*/ 	.short	0x0101


	//----- nvinfo : EIATTR_EXIT_INSTR_OFFSETS
	.align		4
        /*0024*/ 	.byte	0x04, 0x1c
        /*0026*/ 	.short	(.L_160 - .L_159)


	//   ....[0]....
.L_159:
        /*0028*/ 	.word	0x00000010


	//----- nvinfo : EIATTR_MAX_THREADS
	.align		4
.L_160:
        /*002c*/ 	.byte	0x04, 0x05
        /*002e*/ 	.short	(.L_162 - .L_161)
.L_161:
        /*0030*/ 	.word	0x00000100
        /*0034*/ 	.word	0x00000001
        /*0038*/ 	.word	0x00000001


	//----- nvinfo : EIATTR_CBANK_PARAM_SIZE
	.align		4
.L_162:
        /*003c*/ 	.byte	0x03, 0x19
        /*003e*/ 	.short	0x0418


	//----- nvinfo : EIATTR_PARAM_CBANK
	.align		4
        /*0040*/ 	.byte	0x04, 0x0a
        /*0042*/ 	.short	(.L_164 - .L_163)
	.align		4
.L_163:
        /*0044*/ 	.word	index@(.nv.constant0._ZN7cutlass13device_kernelIN5flash19enable_sm80_to_sm89INS1_16FlashAttnFwdSm80INS1_25CollectiveMainloopFwdSm80ILi8ELi1ELb1EN4cute5tupleIJNS5_1CILi128EEENS7_ILi48EEENS7_ILi256EEEEEELi256ENS_6half_tEfNS_4arch4Sm80ELb0ELb1ELb0ELb0ELb0ELb0ELb1ELb1EEENS1_21CollectiveEpilogueFwdINS6_IJS8_SA_S9_EEENS6_IJNS7_ILi1EEESI_SI_EEESC_SE_Li256ELb0ELb1ELb1ELb0EEENS1_19SingleTileSchedulerILb0ELb1ELb1ELi128EEEEEEEEEvNT_6ParamsE)
        /*0048*/ 	.short	0x0210
        /*004a*/ 	.short	0x0418


	//----- nvinfo : EIATTR_SW_WAR
	.align		4
.L_164:
        /*004c*/ 	.byte	0x04, 0x36
        /*004e*/ 	.short	(.L_166 - .L_165)
.L_165:
        /*0050*/ 	.word	0x00000008
.L_166:


//--------------------- .nv.info._ZN7cutlass13device_kernelIN5flash19enable_sm80_to_sm89INS1_16FlashAttnFwdSm80INS1_25CollectiveMainloopFwdSm80ILi8ELi1ELb1EN4cute5tupleIJNS5_1CILi128EEENS7_ILi48EEENS7_ILi256EEEEEELi256ENS_6half_tEfNS_4arch4Sm80ELb0ELb1ELb0ELb1ELb0ELb0ELb1ELb1EEENS1_21CollectiveEpilogueFwdINS6_IJS8_SA_S9_EEENS6_IJNS7_ILi1EEESI_SI_EEESC_SE_Li256ELb1ELb1ELb1ELb0EEENS1_36VarlenDynamicPersistentTileSchedulerILi128ELi48ELi256ELi256ELb1ELb1ELb0ELb1ELb0ELb1EEEEEEEEEvNT_6ParamsE --------------------------
	.section	.nv.info._ZN7cutlass13device_kernelIN5flash19enable_sm80_to_sm89INS1_16FlashAttnFwdSm80INS1_25CollectiveMainloopFwdSm80ILi8ELi1ELb1EN4cute5tupleIJNS5_1CILi128EEENS7_ILi48EEENS7_ILi256EEEEEELi256ENS_6half_tEfNS_4arch4Sm80ELb0ELb1ELb0ELb1ELb0ELb0ELb1ELb1EEENS1_21CollectiveEpilogueFwdINS6_IJS8_SA_S9_EEENS6_IJNS7_ILi1EEESI_SI_EEESC_SE_Li256ELb1ELb1ELb1ELb0EEENS1_36VarlenDynamicPersistentTileSchedulerILi128ELi48ELi256ELi256ELb1ELb1ELb0ELb1ELb0ELb1EEEEEEEEEvNT_6ParamsE,"",@"SHT_CUDA_INFO"
	.sectionflags	@""
	.align	4


	//----- nvinfo : EIATTR_CUDA_API_VERSION
	.align		4
        /*0000*/ 	.byte	0x04, 0x37
        /*0002*/ 	.short	(.L_168 - .L_167)
.L_167:
        /*0004*/ 	.word	0x00000082


	//----- nvinfo : EIATTR_KPARAM_INFO
	.align		4
.L_168:
        /*0008*/ 	.byte	0x04, 0x17
        /*000a*/ 	.short	(.L_170 - .L_169)
.L_169:
        /*000c*/ 	.word	0x00000000
        /*0010*/ 	.short	0x0000
        /*0012*/ 	.short	0x0000
        /*0014*/ 	.byte	0x00, 0xf0, 0xe1, 0x10


	//----- nvinfo : EIATTR_SPARSE_MMA_MASK
	.align		4
.L_170:
        /*0018*/ 	.byte	0x03, 0x50
        /*001a*/ 	.short	0x0000


	//----- nvinfo : EIATTR_MAXREG_COUNT
	.align		4
        /*001c*/ 	.byte	0x03, 0x1b
        /*001e*/ 	.short	0x00ff


	//----- nvinfo : EIATTR_MERCURY_ISA_VERSION
	.align		4
        /*0020*/ 	.byte	0x03, 0x5f
        /*0022*/ 	.short	0x0101


	//----- nvinfo : EIATTR_EXIT_INSTR_OFFSETS
	.align		4
        /*0024*/ 	.byte	0x04, 0x1c
        /*0026*/ 	.short	(.L_172 - .L_171)


	//   ....[0]....
.L_171:
        /*0028*/ 	.word	0x00000010


	//----- nvinfo : EIATTR_MAX_THREADS
	.align		4
.L_172:
        /*002c*/ 	.byte	0x04, 0x05
        /*002e*/ 	.short	(.L_174 - .L_173)
.L_173:
        /*0030*/ 	.word	0x00000100
        /*0034*/ 	.word	0x00000001
        /*0038*/ 	.word	0x00000001


	//----- nvinfo : EIATTR_CBANK_PARAM_SIZE
	.align		4
.L_174:
        /*003c*/ 	.byte	0x03, 0x19
        /*003e*/ 	.short	0x0438


	//----- nvinfo : EIATTR_PARAM_CBANK
	.align		4
        /*0040*/ 	.byte	0x04, 0x0a
        /*0042*/ 	.short	(.L_176 - .L_175)
	.align		4
.L_175:
        /*0044*/ 	.word	index@(.nv.constant0._ZN7cutlass13device_kernelIN5flash19enable_sm80_to_sm89INS1_16FlashAttnFwdSm80INS1_25CollectiveMainloopFwdSm80ILi8ELi1ELb1EN4cute5tupleIJNS5_1CILi128EEENS7_ILi48EEENS7_ILi256EEEEEELi256ENS_6half_tEfNS_4arch4Sm80ELb0ELb1ELb0ELb1ELb0ELb0ELb1ELb1EEENS1_21CollectiveEpilogueFwdINS6_IJS8_SA_S9_EEENS6_IJNS7_ILi1EEESI_SI_EEESC_SE_Li256ELb1ELb1ELb1ELb0EEENS1_36VarlenDynamicPersistentTileSchedulerILi128ELi48ELi256ELi256ELb1ELb1ELb0ELb1ELb0ELb1EEEEEEEEEvNT_6ParamsE)
        /*0048*/ 	.short	0x0210
        /*004a*/ 	.short	0x0438


	//----- nvinfo : EIATTR_SW_WAR
	.align		4
.L_176:
        /*004c*/ 	.byte	0x04, 0x36
        /*004e*/ 	.short	(.L_178 - .L_177)
.L_177:
        /*0050*/ 	.word	0x00000008
.L_178:


//--------------------- .nv.info._ZN7cutlass13device_kernelIN5flash19enable_sm80_to_sm89INS1_16FlashAttnFwdSm80INS1_25CollectiveMainloopFwdSm80ILi8ELi1ELb0EN4cute5tupleIJNS5_1CILi128EEENS7_ILi32EEENS7_ILi256EEEEEELi256ENS_6half_tEfNS_4arch4Sm80ELb0ELb1ELb0ELb1ELb0ELb1ELb1ELb1EEENS1_21CollectiveEpilogueFwdINS6_IJS8_SA_S9_EEENS6_IJNS7_ILi1EEESI_SI_EEESC_SE_Li256ELb1ELb1ELb1ELb0EEENS1_36VarlenDynamicPersistentTileSchedulerILi128ELi32ELi256ELi256ELb1ELb1ELb0ELb1ELb0ELb1EEEEEEEEEvNT_6ParamsE --------------------------
	.section	.nv.info._ZN7cutlass13device_kernelIN5flash19enable_sm80_to_sm89INS1_16FlashAttnFwdSm80INS1_25CollectiveMainloopFwdSm80ILi8ELi1ELb0EN4cute5tupleIJNS5_1CILi128EEENS7_ILi32EEENS7_ILi256EEEEEELi256ENS_6half_tEfNS_4arch4Sm80ELb0ELb1ELb0ELb1ELb0ELb1ELb1ELb1EEENS1_21CollectiveEpilogueFwdINS6_IJS8_SA_S9_EEENS6_IJNS7_ILi1EEESI_SI_EEESC_SE_Li256ELb1ELb1ELb1ELb0EEENS1_36VarlenDynamicPersistentTileSchedulerILi128ELi32ELi256ELi256ELb1ELb1ELb0ELb1ELb0ELb1EEEEEEEEEvNT_6ParamsE,"",@"SHT_CUDA_INFO"
	.sectionflags	@""
	.align	4


	//----- nvinfo : EIATTR_CUDA_API_VERSION
	.align		4
        /*0000*/ 	.byte	0x04, 0x37
        /*0002*/ 	.short	(.L_180 - .L_179)
.L_179:
        /*0004*/ 	.word	0x00000082


	//----- nvinfo : EIATTR_KPARAM_INFO
	.align		4
.L_180:
        /*0008*/ 	.byte	0x04, 0x17
        /*000a*/ 	.short	(.L_182 - .L_181)
.L_181:
        /*000c*/ 	.word	0x00000000
        /*0010*/ 	.short	0x0000
        /*0012*/ 	.short	0x0000
        /*0014*/ 	.byte	0x00, 0xf0, 0xe1, 0x10


	//----- nvinfo : EIATTR_SPARSE_MMA_MASK
	.align		4
.L_182:
        /*0018*/ 	.byte	0x03, 0x50
        /*001a*/ 	.short	0x0000


	//----- nvinfo : EIATTR_MAXREG_COUNT
	.align		4
        /*001c*/ 	.byte	0x03, 0x1b
        /*001e*/ 	.short	0x00ff


	//----- nvinfo : EIATTR_MERCURY_ISA_VERSION
	.align		4
        /*0020*/ 	.byte	0x03, 0x5f
        /*0022*/ 	.short	0x0101


	//----- nvinfo : EIATTR_EXIT_INSTR_OFFSETS
	.align		4
        /*0024*/ 	.byte	0x04, 0x1c
        /*0026*/ 	.short	(.L_184 - .L_183)


	//   ....[0]....
.L_183:
        /*0028*/ 	.word	0x00000010


	//----- nvinfo : EIATTR_MAX_THREADS
	.align		4
.L_184:
        /*002c*/ 	.byte	0x04, 0x05
        /*002e*/ 	.short	(.L_186 - .L_185)
.L_185:
        /*0030*/ 	.word	0x00000100
        /*0034*/ 	.word	0x00000001
        /*0038*/ 	.word	0x00000001


	//----- nvinfo : EIATTR_CBANK_PARAM_SIZE
	.align		4
.L_186:
        /*003c*/ 	.byte	0x03, 0x19
        /*003e*/ 	.short	0x0438


	//----- nvinfo : EIATTR_PARAM_CBANK
	.align		4
        /*0040*/ 	.byte	0x04, 0x0a
        /*0042*/ 	.short	(.L_188 - .L_187)
	.align		4
.L_187:
        /*0044*/ 	.word	index@(.nv.constant0._ZN7cutlass13device_kernelIN5flash19enable_sm80_to_sm89INS1_16FlashAttnFwdSm80INS1_25CollectiveMainloopFwdSm80ILi8ELi1ELb0EN4cute5tupleIJNS5_1CILi128EEENS7_ILi32EEENS7_ILi256EEEEEELi256ENS_6half_tEfNS_4arch4Sm80ELb0ELb1ELb0ELb1ELb0ELb1ELb1ELb1EEENS1_21CollectiveEpilogueFwdINS6_IJS8_SA_S9_EEENS6_IJNS7_ILi1EEESI_SI_EEESC_SE_Li256ELb1ELb1ELb1ELb0EEENS1_36VarlenDynamicPersistentTileSchedulerILi128ELi32ELi256ELi256ELb1ELb1ELb0ELb1ELb0ELb1EEEEEEEEEvNT_6ParamsE)
        /*0048*/ 	.short	0x0210
        /*004a*/ 	.short	0x0438


	//----- nvinfo : EIATTR_SW_WAR
	.align		4
.L_188:
        /*004c*/ 	.byte	0x04, 0x36
        /*004e*/ 	.short	(.L_190 - .L_189)
.L_189:
        /*0050*/ 	.word	0x00000008
.L_190:


//--------------------- .nv.info._ZN7cutlass13device_kernelIN5flash19enable_sm80_to_sm89INS1_16FlashAttnFwdSm80INS1_25CollectiveMainloopFwdSm80ILi8ELi1ELb1EN4cute5tupleIJNS5_1CILi128EEENS7_ILi64EEENS7_ILi256EEEEEELi256ENS_6half_tEfNS_4arch4Sm80ELb1ELb0ELb0ELb0ELb0ELb0ELb1ELb1EEENS1_21CollectiveEpilogueFwdINS6_IJS8_SA_S9_EEENS6_IJNS7_ILi1EEESI_SI_EEESC_SE_Li256ELb0ELb1ELb1ELb0EEENS1_30DynamicPersistentTileSchedulerILi256ELi256ELb1ELb1ELb0EEEEEEEEEvNT_6ParamsE --------------------------
	.section	.nv.info._ZN7cutlass13device_kernelIN5flash19enable_sm80_to_sm89INS1_16FlashAttnFwdSm80INS1_25CollectiveMainloopFwdSm80ILi8ELi1ELb1EN4cute5tupleIJNS5_1CILi128EEENS7_ILi64EEENS7_ILi256EEEEEELi256ENS_6half_tEfNS_4arch4Sm80ELb1ELb0ELb0ELb0ELb0ELb0ELb1ELb1EEENS1_21CollectiveEpilogueFwdINS6_IJS8_SA_S9_EEENS6_IJNS7_ILi1EEESI_SI_EEESC_SE_Li256ELb0ELb1ELb1ELb0EEENS1_30DynamicPersistentTileSchedulerILi256ELi256ELb1ELb1ELb0EEEEEEEEEvNT_6ParamsE,"",@"SHT_CUDA_INFO"
	.sectionflags	@""
	.align	4


	//----- nvinfo : EIATTR_CUDA_API_VERSION
	.align		4
        /*0000*/ 	.byte	0x04, 0x37
        /*0002*/ 	.short	(.L_192 - .L_191)
.L_191:
        /*0004*/ 	.word	0x00000082


	//----- nvinfo : EIATTR_KPARAM_INFO
	.align		4
.L_192:
        /*0008*/ 	.byte	0x04, 0x17
        /*000a*/ 	.short	(.L_194 - .L_193)
.L_193:
        /*000c*/ 	.word	0x00000000
        /*0010*/ 	.short	0x0000
        /*0012*/ 	.short	0x0000
        /*0014*/ 	.byte	0x00, 0xf0, 0xa1, 0x10


	//----- nvinfo : EIATTR_SPARSE_MMA_MASK
	.align		4
.L_194:
        /*0018*/ 	.byte	0x03, 0x50
        /*001a*/ 	.short	0x0000


	//----- nvinfo : EIATTR_MAXREG_COUNT
	.align		4
        /*001c*/ 	.byte	0x03, 0x1b
        /*001e*/ 	.short	0x00ff


	//----- nvinfo : EIATTR_MERCURY_ISA_VERSION
	.align		4
        /*0020*/ 	.byte	0x03, 0x5f
        /*0022*/ 	.short	0x0101


	//----- nvinfo : EIATTR_EXIT_INSTR_OFFSETS
	.align		4
        /*0024*/ 	.byte	0x04, 0x1c
        /*0026*/ 	.short	(.L_196 - .L_195)


	//   ....[0]....
.L_195:
        /*0028*/ 	.word	0x00000010


	//----- nvinfo : EIATTR_MAX_THREADS
	.align		4
.L_196:
        /*002c*/ 	.byte	0x04, 0x05
        /*002e*/ 	.short	(.L_198 - .L_197)
.L_197:
        /*0030*/ 	.word	0x00000100
        /*0034*/ 	.word	0x00000001
        /*0038*/ 	.word	0x00000001


	//----- nvinfo : EIATTR_CBANK_PARAM_SIZE
	.align		4
.L_198:
        /*003c*/ 	.byte	0x03, 0x19
        /*003e*/ 	.short	0x0428


	//----- nvinfo : EIATTR_PARAM_CBANK
	.align		4
        /*0040*/ 	.byte	0x04, 0x0a
        /*0042*/ 	.short	(.L_200 - .L_199)
	.align		4
.L_199:
        /*0044*/ 	.word	index@(.nv.constant0._ZN7cutlass13device_kernelIN5flash19enable_sm80_to_sm89INS1_16FlashAttnFwdSm80INS1_25CollectiveMainloopFwdSm80ILi8ELi1ELb1EN4cute5tupleIJNS5_1CILi128EEENS7_ILi64EEENS7_ILi256EEEEEELi256ENS_6half_tEfNS_4arch4Sm80ELb1ELb0ELb0ELb0ELb0ELb0ELb1ELb1EEENS1_21CollectiveEpilogueFwdINS6_IJS8_SA_S9_EEENS6_IJNS7_ILi1EEESI_SI_EEESC_SE_Li256ELb0ELb1ELb1ELb0EEENS1_30DynamicPersistentTileSchedulerILi256ELi256ELb1ELb1ELb0EEEEEEEEEvNT_6ParamsE)
        /*0048*/ 	.short	0x0210
        /*004a*/ 	.short	0x0428


	//----- nvinfo : EIATTR_SW_WAR
	.align		4
.L_200:
        /*004c*/ 	.byte	0x04, 0x36
        /*004e*/ 	.short	(.L_202 - .L_201)
.L_201:
        /*0050*/ 	.word	0x00000008
.L_202:


//--------------------- .nv.info._ZN7cutlass13device_kernelIN5flash19enable_sm80_to_sm89INS1_16FlashAttnFwdSm80INS1_25CollectiveMainloopFwdSm80ILi8ELi1ELb1EN4cute5tupleIJNS5_1CILi128EEENS7_ILi48EEENS7_ILi256EEEEEELi256ENS_6half_tEfNS_4arch4Sm80ELb1ELb0ELb0ELb1ELb0ELb0ELb1ELb1EEENS1_21CollectiveEpilogueFwdINS6_IJS8_SA_S9_EEENS6_IJNS7_ILi1EEESI_SI_EEESC_SE_Li256ELb1ELb1ELb1ELb0EEENS1_36VarlenDynamicPersistentTileSchedulerILi128ELi48ELi256ELi256ELb1ELb1ELb0ELb1ELb1ELb1EEEEEEEEEvNT_6ParamsE --------------------------
	.section	.nv.info._ZN7cutlass13device_kernelIN5flash19enable_sm80_to_sm89INS1_16FlashAttnFwdSm80INS1_25CollectiveMainloopFwdSm80ILi8ELi1ELb1EN4cute5tupleIJNS5_1CILi128EEENS7_ILi48EEENS7_ILi256EEEEEELi256ENS_6half_tEfNS_4arch4Sm80ELb1ELb0ELb0ELb1ELb0ELb0ELb1ELb1EEENS1_21CollectiveEpilogueFwdINS6_IJS8_SA_S9_EEENS6_IJNS7_ILi1EEESI_SI_EEESC_SE_Li256ELb1ELb1ELb1ELb0EEENS1_36VarlenDynamicPersistentTileSchedulerILi128ELi48ELi256ELi256ELb1ELb1ELb0ELb1ELb1ELb1EEEEEEEEEvNT_6ParamsE,"",@"SHT_CUDA_INFO"
	.sectionflags	@""
	.align	4


	//----- nvinfo : EIATTR_CUDA_API_VERSION
	.align		4
        /*0000*/ 	.byte	0x04, 0x37
        /*0002*/ 	.short	(.L_204 - .L_203)
.L_203:
        /*0004*/ 	.word	0x00000082


	//----- nvinfo : EIATTR_KPARAM_INFO
	.align		4
.L_204:
        /*0008*/ 	.byte	0x04, 0x17
        /*000a*/ 	.short	(.L_206 - .L_205)
.L_205:
        /*000c*/ 	.word	0x00000000
        /*0010*/ 	.short	0x0000
        /*0012*/ 	.short	0x0000
        /*0014*/ 	.byte	0x00, 0xf0, 0xe1, 0x10


	//----- nvinfo : EIATTR_SPARSE_MMA_MASK
	.align		4
.L_206:
        /*0018*/ 	.byte	0x03, 0x50
        /*001a*/ 	.short	0x0000


	//----- nvinfo : EIATTR_MAXREG_COUNT
	.align		4
        /*001c*/ 	.byte	0x03, 0x1b
        /*001e*/ 	.short	0x00ff


	//----- nvinfo : EIATTR_MERCURY_ISA_VERSION
	.align		4
        /*0020*/ 	.byte	0x03, 0x5f
        /*0022*/ 	.short	0x0101


	//----- nvinfo : EIATTR_EXIT_INSTR_OFFSETS
	.align		4
        /*0024*/ 	.byte	0x04, 0x1c
        /*0026*/ 	.short	(.L_208 - .L_207)


	//   ....[0]....
.L_207:
        /*0028*/ 	.word	0x00000010


	//----- nvinfo : EIATTR_MAX_THREADS
	.align		4
.L_208:
        /*002c*/ 	.byte	0x04, 0x05
        /*002e*/ 	.short	(.L_210 - .L_209)
.L_209:
        /*0030*/ 	.word	0x00000100
        /*0034*/ 	.word	0x00000001
        /*0038*/ 	.word	0x00000001


	//----- nvinfo : EIATTR_CBANK_PARAM_SIZE
	.align		4
.L_210:
        /*003c*/ 	.byte	0x03, 0x19
        /*003e*/ 	.short	0x0438


	//----- nvinfo : EIATTR_PARAM_CBANK
	.align		4
        /*0040*/ 	.byte	0x04, 0x0a
        /*0042*/ 	.short	(.L_212 - .L_211)
	.align		4
.L_211:
        /*0044*/ 	.word	index@(.nv.constant0._ZN7cutlass13device_kernelIN5flash19enable_sm80_to_sm89INS1_16FlashAttnFwdSm80INS1_25CollectiveMainloopFwdSm80ILi8ELi1ELb1EN4cute5tupleIJNS5_1CILi128EEENS7_ILi48EEENS7_ILi256EEEEEELi256ENS_6half_tEfNS_4arch4Sm80ELb1ELb0ELb0ELb1ELb0ELb0ELb1ELb1EEENS1_21CollectiveEpilogueFwdINS6_IJS8_SA_S9_EEENS6_IJNS7_ILi1EEESI_SI_EEESC_SE_Li256ELb1ELb1ELb1ELb0EEENS1_36VarlenDynamicPersistentTileSchedulerILi128ELi48ELi256ELi256ELb1ELb1ELb0ELb1ELb1ELb1EEEEEEEEEvNT_6ParamsE)
        /*0048*/ 	.short	0x0210
        /*004a*/ 	.short	0x0438


	//----- nvinfo : EIATTR_SW_WAR
	.align		4
.L_212:
        /*004c*/ 	.byte	0x04, 0x36
        /*004e*/ 	.short	(.L_214 - .L_213)
.L_213:
        /*0050*/ 	.word	0x00000008
.L_214:


//--------------------- .nv.info._ZN7cutlass13device_kernelIN5flash19enable_sm80_to_sm89INS1_16FlashAttnFwdSm80INS1_25CollectiveMainloopFwdSm80ILi8ELi1ELb0EN4cute5tupleIJNS5_1CILi128EEENS7_ILi32EEENS7_ILi256EEEEEELi256ENS_6half_tEfNS_4arch4Sm80ELb1ELb0ELb0ELb1ELb0ELb1ELb1ELb1EEENS1_21CollectiveEpilogueFwdINS6_IJS8_SA_S9_EEENS6_IJNS7_ILi1EEESI_SI_EEESC_SE_Li256ELb1ELb1ELb1ELb0EEENS1_36VarlenDynamicPersistentTileSchedulerILi128ELi32ELi256ELi256ELb1ELb1ELb0ELb1ELb1ELb1EEEEEEEEEvNT_6ParamsE --------------------------
	.section	.nv.info._ZN7cutlass13device_kernelIN5flash19enable_sm80_to_sm89INS1_16FlashAttnFwdSm80INS1_25CollectiveMainloopFwdSm80ILi8ELi1ELb0EN4cute5tupleIJNS5_1CILi128EEENS7_ILi32EEENS7_ILi256EEEEEELi256ENS_6half_tEfNS_4arch4Sm80ELb1ELb0ELb0ELb1ELb0ELb1ELb1ELb1EEENS1_21CollectiveEpilogueFwdINS6_IJS8_SA_S9_EEENS6_IJNS7_ILi1EEESI_SI_EEESC_SE_Li256ELb1ELb1ELb1ELb0EEENS1_36VarlenDynamicPersistentTileSchedulerILi128ELi32ELi256ELi256ELb1ELb1ELb0ELb1ELb1ELb1EEEEEEEEEvNT_6ParamsE,"",@"SHT_CUDA_INFO"
	.sectionflags	@""
	.align	4


	//----- nvinfo : EIATTR_CUDA_API_VERSION
	.align		4
        /*0000*/ 	.byte	0x04, 0x37
        /*0002*/ 	.short	(.L_216 - .L_215)
.L_215:
        /*0004*/ 	.word	0x00000082


	//----- nvinfo : EIATTR_KPARAM_INFO
	.align		4
.L_216:
        /*0008*/ 	.byte	0x04, 0x17
        /*000a*/ 	.short	(.L_218 - .L_217)
.L_217:
        /*000c*/ 	.word	0x00000000
        /*0010*/ 	.short	0x0000
        /*0012*/ 	.short	0x0000
        /*0014*/ 	.byte	0x00, 0xf0, 0xe1, 0x10


	//----- nvinfo : EIATTR_SPARSE_MMA_MASK
	.align		4
.L_218:
        /*0018*/ 	.byte	0x03, 0x50
        /*001a*/ 	.short	0x0000


	//----- nvinfo : EIATTR_MAXREG_COUNT
	.align		4
        /*001c*/ 	.byte	0x03, 0x1b
        /*001e*/ 	.short	0x00ff


	//----- nvinfo : EIATTR_MERCURY_ISA_VERSION
	.align		4
        /*0020*/ 	.byte	0x03, 0x5f
        /*0022*/ 	.short	0x0101


	//----- nvinfo : EIATTR_EXIT_INSTR_OFFSETS
	.align		4
        /*0024*/ 	.byte	0x04, 0x1c
        /*0026*/ 	.short	(.L_220 - .L_219)


	//   ....[0]....
.L_219:
        /*0028*/ 	.word	0x00000010


	//----- nvinfo : EIATTR_MAX_THREADS
	.align		4
.L_220:
        /*002c*/ 	.byte	0x04, 0x05
        /*002e*/ 	.short	(.L_222 - .L_221)
.L_221:
        /*0030*/ 	.word	0x00000100
        /*0034*/ 	.word	0x00000001
        /*0038*/ 	.word	0x00000001


	//----- nvinfo : EIATTR_CBANK_PARAM_SIZE
	.align		4
.L_222:
        /*003c*/ 	.byte	0x03, 0x19
        /*003e*/ 	.short	0x0438


	//----- nvinfo : EIATTR_PARAM_CBANK
	.align		4
        /*0040*/ 	.byte	0x04, 0x0a
        /*0042*/ 	.short	(.L_224 - .L_223)
	.align		4
.L_223:
        /*0044*/ 	.word	index@(.nv.constant0._ZN7cutlass13device_kernelIN5flash19enable_sm80_to_sm89INS1_16FlashAttnFwdSm80INS1_25CollectiveMainloopFwdSm80ILi8ELi1ELb0EN4cute5tupleIJNS5_1CILi128EEENS7_ILi32EEENS7_ILi256EEEEEELi256ENS_6half_tEfNS_4arch4Sm80ELb1ELb0ELb0ELb1ELb0ELb1ELb1ELb1EEENS1_21CollectiveEpilogueFwdINS6_IJS8_SA_S9_EEENS6_IJNS7_ILi1EEESI_SI_EEESC_SE_Li256ELb1ELb1ELb1ELb0EEENS1_36VarlenDynamicPersistentTileSchedulerILi128ELi32ELi256ELi256ELb1ELb1ELb0ELb1ELb1ELb1EEEEEEEEEvNT_6ParamsE)
        /*0048*/ 	.short	0x0210
        /*004a*/ 	.short	0x0438


	//----- nvinfo : EIATTR_SW_WAR
	.align		4
.L_224:
        /*004c*/ 	.byte	0x04, 0x36
        /*004e*/ 	.short	(.L_226 - .L_225)
.L_225:
        /*0050*/ 	.word	0x00000008
.L_226:


//--------------------- .nv.info._ZN7cutlass13device_kernelIN5flash19enable_sm80_to_sm89INS1_16FlashAttnFwdSm80INS1_25CollectiveMainloopFwdSm80ILi8ELi1ELb0EN4cute5tupleIJNS5_1CILi128EEENS7_ILi96EEENS7_ILi256EEEEEELi256ENS_6half_tEfNS_4arch4Sm80ELb0ELb0ELb0ELb0ELb0ELb0ELb1ELb1EEENS1_21CollectiveEpilogueFwdINS6_IJS8_SA_S9_EEENS6_IJNS7_ILi1EEESI_SI_EEESC_SE_Li256ELb0ELb1ELb1ELb0EEENS1_19SingleTileSchedulerILb0ELb1ELb1ELi128EEEEEEEEEvNT_6ParamsE --------------------------
	.section	.nv.info._ZN7cutlass13device_kernelIN5flash19enable_sm80_to_sm89INS1_16FlashAttnFwdSm80INS1_25CollectiveMainloopFwdSm80ILi8ELi1ELb0EN4cute5tupleIJNS5_1CILi128EEENS7_ILi96EEENS7_ILi256EEEEEELi256ENS_6half_tEfNS_4arch4Sm80ELb0ELb0ELb0ELb0ELb0ELb0ELb1ELb1EEENS1_21CollectiveEpilogueFwdINS6_IJS8_SA_S9_EEENS6_IJNS7_ILi1EEESI_SI_EEESC_SE_Li256ELb0ELb1ELb1ELb0EEENS1_19SingleTileSchedulerILb0ELb1ELb1ELi128EEEEEEEEEvNT_6ParamsE,"",@"SHT_CUDA_INFO"
	.sectionflags	@""
	.align	4


	//----- nvinfo : EIATTR_CUDA_API_VERSION
	.align		4
        /*0000*/ 	.byte	0x04, 0x37
        /*0002*/ 	.short	(.L_228 - .L_227)
.L_227:
        /*0004*/ 	.word	0x00000082


	//----- nvinfo : EIATTR_KPARAM_INFO
	.align		4
.L_228:
        /*0008*/ 	.byte	0x04, 0x17
        /*000a*/ 	.short	(.L_230 - .L_229)
.L_229:
        /*000c*/ 	.word	0x00000000
        /*0010*/ 	.short	0x0000
        /*0012*/ 	.short	0x0000
        /*0014*/ 	.byte	0x00, 0xf0, 0x61, 0x10


	//----- nvinfo : EIATTR_SPARSE_MMA_MASK
	.align		4
.L_230:
        /*0018*/ 	.byte	0x03, 0x50
        /*001a*/ 	.short	0x0000


	//----- nvinfo : EIATTR_MAXREG_COUNT
	.align		4
        /*001c*/ 	.byte	0x03, 0x1b
        /*001e*/ 	.short	0x00ff


	//----- nvinfo : EIATTR_MERCURY_ISA_VERSION
	.align		4
        /*0020*/ 	.byte	0x03, 0x5f
        /*0022*/ 	.short	0x0101


	//----- nvinfo : EIATTR_EXIT_INSTR_OFFSETS
	.align		4
        /*0024*/ 	.byte	0x04, 0x1c
        /*0026*/ 	.short	(.L_232 - .L_231)


	//   ....[0]....
.L_231:
        /*0028*/ 	.word	0x00000010


	//----- nvinfo : EIATTR_MAX_THREADS
	.align		4
.L_232:
        /*002c*/ 	.byte	0x04, 0x05
        /*002e*/ 	.short	(.L_234 - .L_233)
.L_233:
        /*0030*/ 	.word	0x00000100
        /*0034*/ 	.word	0x00000001
        /*0038*/ 	.word	0x00000001


	//----- nvinfo : EIATTR_CBANK_PARAM_SIZE
	.align		4
.L_234:
        /*003c*/ 	.byte	0x03, 0x19
        /*003e*/ 	.short	0x0418


	//----- nvinfo : EIATTR_PARAM_CBANK
	.align		4
        /*0040*/ 	.byte	0x04, 0x0a
        /*0042*/ 	.short	(.L_236 - .L_235)
	.align		4
.L_235:
        /*0044*/ 	.word	index@(.nv.constant0._ZN7cutlass13device_kernelIN5flash19enable_sm80_to_sm89INS1_16FlashAttnFwdSm80INS1_25CollectiveMainloopFwdSm80ILi8ELi1ELb0EN4cute5tupleIJNS5_1CILi128EEENS7_ILi96EEENS7_ILi256EEEEEELi256ENS_6half_tEfNS_4arch4Sm80ELb0ELb0ELb0ELb0ELb0ELb0ELb1ELb1EEENS1_21CollectiveEpilogueFwdINS6_IJS8_SA_S9_EEENS6_IJNS7_ILi1EEESI_SI_EEESC_SE_Li256ELb0ELb1ELb1ELb0EEENS1_19SingleTileSchedulerILb0ELb1ELb1ELi128EEEEEEEEEvNT_6ParamsE)
        /*0048*/ 	.short	0x0210
        /*004a*/ 	.short	0x0418


	//----- nvinfo : EIATTR_SW_WAR
	.align		4
.L_236:
        /*004c*/ 	.byte	0x04, 0x36
        /*004e*/ 	.short	(.L_238 - .L_237)
.L_237:
        /*0050*/ 	.word	0x00000008
.L_238:


//--------------------- .nv.info._ZN7cutlass13device_kernelIN5flash19enable_sm80_to_sm89INS1_16FlashAttnFwdSm80INS1_25CollectiveMainloopFwdSm80ILi8ELi1ELb0EN4cute5tupleIJNS5_1CILi128EEENS7_ILi64EEENS7_ILi256EEEEEELi256ENS_6half_tEfNS_4arch4Sm80ELb0ELb0ELb0ELb1ELb0ELb0ELb1ELb1EEENS1_21CollectiveEpilogueFwdINS6_IJS8_SA_S9_EEENS6_IJNS7_ILi1EEESI_SI_EEESC_SE_Li256ELb1ELb1ELb1ELb0EEENS1_36VarlenDynamicPersistentTileSchedulerILi128ELi64ELi256ELi256ELb1ELb1ELb0ELb0ELb1ELb1EEEEEEEEEvNT_6ParamsE --------------------------
	.section	.nv.info._ZN7cutlass13device_kernelIN5flash19enable_sm80_to_sm89INS1_16FlashAttnFwdSm80INS1_25CollectiveMainloopFwdSm80ILi8ELi1ELb0EN4cute5tupleIJNS5_1CILi128EEENS7_ILi64EEENS7_ILi256EEEEEELi256ENS_6half_tEfNS_4arch4Sm80ELb0ELb0ELb0ELb1ELb0ELb0ELb1ELb1EEENS1_21CollectiveEpilogueFwdINS6_IJS8_SA_S9_EEENS6_IJNS7_ILi1EEESI_SI_EEESC_SE_Li256ELb1ELb1ELb1ELb0EEENS1_36VarlenDynamicPersistentTileSchedulerILi128ELi64ELi256ELi256ELb1ELb1ELb0ELb0ELb1ELb1EEEEEEEEEvNT_6ParamsE,"",@"SHT_CUDA_INFO"
	.sectionflags	@""
	.align	4


	//----- nvinfo : EIATTR_CUDA_API_VERSION
	.align		4
        /*0000*/ 	.byte	0x04, 0x37
        /*0002*/ 	.short	(.L_240 - .L_239)
.L_239:
        /*0004*/ 	.word	0x00000082


	//----- nvinfo : EIATTR_KPARAM_INFO
	.align		4
.L_240:
        /*0008*/ 	.byte	0x04, 0x17
        /*000a*/ 	.short	(.L_242 - .L_241)
.L_241:
        /*000c*/ 	.word	0x00000000
        /*0010*/ 	.short	0x0000
        /*0012*/ 	.short	0x0000
        /*0014*/ 	.byte	0x00, 0xf0, 0xe1, 0x10


	//----- nvinfo : EIATTR_SPARSE_MMA_MASK
	.align		4
.L_242:
        /*0018*/ 	.byte	0x03, 0x50
        /*001a*/ 	.short	0x0000


	//----- nvinfo : EIATTR_MAXREG_COUNT
	.align		4
        /*001c*/ 	.byte	0x03, 0x1b
        /*001e*/ 	.short	0x00ff


	//----- nvinfo : EIATTR_MERCURY_ISA_VERSION
	.align		4
        /*0020*/ 	.byte	0x03, 0x5f
        /*0022*/ 	.short	0x0101


	//----- nvinfo : EIATTR_EXIT_INSTR_OFFSETS
	.align		4
        /*0024*/ 	.byte	0x04, 0x1c
        /*0026*/ 	.short	(.L_244 - .L_243)


	//   ....[0]....
.L_243:
        /*0028*/ 	.word	0x00000010


	//----- nvinfo : EIATTR_MAX_THREADS
	.align		4
.L_244:
        /*002c*/ 	.byte	0x04, 0x05
        /*002e*/ 	.short	(.L_246 - .L_245)
.L_245:
        /*0030*/ 	.word	0x00000100
        /*0034*/ 	.word	0x00000001
        /*0038*/ 	.word	0x00000001


	//----- nvinfo : EIATTR_CBANK_PARAM_SIZE
	.align		4
.L_246:
        /*003c*/ 	.byte	0x03, 0x19
        /*003e*/ 	.short	0x0438


	//----- nvinfo : EIATTR_PARAM_CBANK
	.align		4
        /*0040*/ 	.byte	0x04, 0x0a
        /*0042*/ 	.short	(.L_248 - .L_247)
	.align		4
.L_247:
        /*0044*/ 	.word	index@(.nv.constant0._ZN7cutlass13device_kernelIN5flash19enable_sm80_to_sm89INS1_16FlashAttnFwdSm80INS1_25CollectiveMainloopFwdSm80ILi8ELi1ELb0EN4cute5tupleIJNS5_1CILi128EEENS7_ILi64EEENS7_ILi256EEEEEELi256ENS_6half_tEfNS_4arch4Sm80ELb0ELb0ELb0ELb1ELb0ELb0ELb1ELb1EEENS1_21CollectiveEpilogueFwdINS6_IJS8_SA_S9_EEENS6_IJNS7_ILi1EEESI_SI_EEESC_SE_Li256ELb1ELb1ELb1ELb0EEENS1_36VarlenDynamicPersistentTileSchedulerILi128ELi64ELi256ELi256ELb1ELb1ELb0ELb0ELb1ELb1EEEEEEEEEvNT_6ParamsE)
        /*0048*/ 	.short	0x0210
        /*004a*/ 	.short	0x0438


	//----- nvinfo : EIATTR_SW_WAR
	.align		4
.L_248:
        /*004c*/ 	.byte	0x04, 0x36
        /*004e*/ 	.short	(.L_250 - .L_249)
.L_249:
        /*0050*/ 	.word	0x00000008
.L_250:


//--------------------- .nv.info._ZN7cutlass13device_kernelIN5flash19enable_sm80_to_sm89INS1_16FlashAttnFwdSm80INS1_25CollectiveMainloopFwdSm80ILi8ELi1ELb0EN4cute5tupleIJNS5_1CILi128EEENS7_ILi48EEENS7_ILi256EEEEEELi256ENS_6half_tEfNS_4arch4Sm80ELb0ELb0ELb0ELb1ELb0ELb1ELb1ELb1EEENS1_21CollectiveEpilogueFwdINS6_IJS8_SA_S9_EEENS6_IJNS7_ILi1EEESI_SI_EEESC_SE_Li256ELb1ELb1ELb1ELb0EEENS1_36VarlenDynamicPersistentTileSchedulerILi128ELi48ELi256ELi256ELb1ELb1ELb0ELb0ELb1ELb1EEEEEEEEEvNT_6ParamsE --------------------------
	.section	.nv.info._ZN7cutlass13device_kernelIN5flash19enable_sm80_to_sm89INS1_16FlashAttnFwdSm80INS1_25CollectiveMainloopFwdSm80ILi8ELi1ELb0EN4cute5tupleIJNS5_1CILi128EEENS7_ILi48EEENS7_ILi256EEEEEELi256ENS_6half_tEfNS_4arch4Sm80ELb0ELb0ELb0ELb1ELb0ELb1ELb1ELb1EEENS1_21CollectiveEpilogueFwdINS6_IJS8_SA_S9_EEENS6_IJNS7_ILi1EEESI_SI_EEESC_SE_Li256ELb1ELb1ELb1ELb0EEENS1_36VarlenDynamicPersistentTileSchedulerILi128ELi48ELi256ELi256ELb1ELb1ELb0ELb0ELb1ELb1EEEEEEEEEvNT_6ParamsE,"",@"SHT_CUDA_INFO"
	.sectionflags	@""
	.align	4


	//----- nvinfo : EIATTR_CUDA_API_VERSION
	.align		4
        /*0000*/ 	.byte	0x04, 0x37
        /*0002*/ 	.short	(.L_252 - .L_251)
.L_251:
        /*0004*/ 	.word	0x00000082


	//----- nvinfo : EIATTR_KPARAM_INFO
	.align		4
.L_252:
        /*0008*/ 	.byte	0x04, 0x17
        /*000a*/ 	.short	(.L_254 - .L_253)
.L_253:
        /*000c*/ 	.word	0x00000000
        /*0010*/ 	.short	0x0000
        /*0012*/ 	.short	0x0000
        /*0014*/ 	.byte	0x00, 0xf0, 0xe1, 0x10


	//----- nvinfo : EIATTR_SPARSE_MMA_MASK
	.align		4
.L_254:
        /*0018*/ 	.byte	0x03, 0x50
        /*001a*/ 	.short	0x0000


	//----- nvinfo : EIATTR_MAXREG_COUNT
	.align		4
        /*001c*/ 	.byte	0x03, 0x1b
        /*001e*/ 	.short	0x00ff


	//----- nvinfo : EIATTR_MERCURY_ISA_VERSION
	.align		4
        /*0020*/ 	.byte	0x03, 0x5f
        /*0022*/ 	.short	0x0101


	//----- nvinfo : EIATTR_EXIT_INSTR_OFFSETS
	.align		4
        /*0024*/ 	.byte	0x04, 0x1c
        /*0026*/ 	.short	(.L_256 - .L_255)


	//   ....[0]....
.L_255:
        /*0028*/ 	.word	0x00000010


	//----- nvinfo : EIATTR_MAX_THREADS
	.align		4
.L_256:
        /*002c*/ 	.byte	0x04, 0x05
        /*002e*/ 	.short	(.L_258 - .L_257)
.L_257:
        /*0030*/ 	.word	0x00000100
        /*0034*/ 	.word	0x00000001
        /*0038*/ 	.word	0x00000001


	//----- nvinfo : EIATTR_CBANK_PARAM_SIZE
	.align		4
.L_258:
        /*003c*/ 	.byte	0x03, 0x19
        /*003e*/ 	.short	0x0438


	//----- nvinfo : EIATTR_PARAM_CBANK
	.align		4
        /*0040*/ 	.byte	0x04, 0x0a
        /*0042*/ 	.short	(.L_260 - .L_259)
	.align		4
.L_259:
        /*0044*/ 	.word	index@(.nv.constant0._ZN7cutlass13device_kernelIN5flash19enable_sm80_to_sm89INS1_16FlashAttnFwdSm80INS1_25CollectiveMainloopFwdSm80ILi8ELi1ELb0EN4cute5tupleIJNS5_1CILi128EEENS7_ILi48EEENS7_ILi256EEEEEELi256ENS_6half_tEfNS_4arch4Sm80ELb0ELb0ELb0ELb1ELb0ELb1ELb1ELb1EEENS1_21CollectiveEpilogueFwdINS6_IJS8_SA_S9_EEENS6_IJNS7_ILi1EEESI_SI_EEESC_SE_Li256ELb1ELb1ELb1ELb0EEENS1_36VarlenDynamicPersistentTileSchedulerILi128ELi48ELi256ELi256ELb1ELb1ELb0ELb0ELb1ELb1EEEEEEEEEvNT_6ParamsE)
        /*0048*/ 	.short	0x0210
        /*004a*/ 	.short	0x0438


	//----- nvinfo : EIATTR_SW_WAR
	.align		4
.L_260:
        /*004c*/ 	.byte	0x04, 0x36
        /*004e*/ 	.short	(.L_262 - .L_261)
.L_261:
        /*0050*/ 	.word	0x00000008
.L_262:


//--------------------- .nv.info._ZN7cutlass13device_kernelIN5flash19enable_sm80_to_sm89INS1_16FlashAttnFwdSm80INS1_25CollectiveMainloopFwdSm80ILi8ELi1ELb0EN4cute5tupleIJNS5_1CILi128EEENS7_ILi64EEENS7_ILi256EEEEEELi256ENS_6half_tEfNS_4arch4Sm80ELb0ELb1ELb0ELb0ELb0ELb0ELb1ELb1EEENS1_21CollectiveEpilogueFwdINS6_IJS8_SA_S9_EEENS6_IJNS7_ILi1EEESI_SI_EEESC_SE_Li256ELb0ELb1ELb1ELb0EEENS1_19SingleTileSchedulerILb0ELb1ELb1ELi128EEEEEEEEEvNT_6ParamsE --------------------------
	.section	.nv.info._ZN7cutlass13device_kernelIN5flash19enable_sm80_to_sm89INS1_16FlashAttnFwdSm80INS1_25CollectiveMainloopFwdSm80ILi8ELi1ELb0EN4cute5tupleIJNS5_1CILi128EEENS7_ILi64EEENS7_ILi256EEEEEELi256ENS_6half_tEfNS_4arch4Sm80ELb0ELb1ELb0ELb0ELb0ELb0ELb1ELb1EEENS1_21CollectiveEpilogueFwdINS6_IJS8_SA_S9_EEENS6_IJNS7_ILi1EEESI_SI_EEESC_SE_Li256ELb0ELb1ELb1ELb0EEENS1_19SingleTileSchedulerILb0ELb1ELb1ELi128EEEEEEEEEvNT_6ParamsE,"",@"SHT_CUDA_INFO"
	.sectionflags	@""
	.align	4


	//----- nvinfo : EIATTR_CUDA_API_VERSION
	.align		4
        /*0000*/ 	.byte	0x04, 0x37
        /*0002*/ 	.short	(.L_264 - .L_263)
.L_263:
        /*0004*/ 	.word	0x00000082


	//----- nvinfo : EIATTR_KPARAM_INFO
	.align		4
.L_264:
        /*0008*/ 	.byte	0x04, 0x17
        /*000a*/ 	.short	(.L_266 - .L_265)
.L_265:
        /*000c*/ 	.word	0x00000000
        /*0010*/ 	.short	0x0000
        /*0012*/ 	.short	0x0000
        /*0014*/ 	.byte	0x00, 0xf0, 0x61, 0x10


	//----- nvinfo : EIATTR_SPARSE_MMA_MASK
	.align		4
.L_266:
        /*0018*/ 	.byte	0x03, 0x50
        /*001a*/ 	.short	0x0000


	//----- nvinfo : EIATTR_MAXREG_COUNT
	.align		4
        /*001c*/ 	.byte	0x03, 0x1b
        /*001e*/ 	.short	0x00ff


	//----- nvinfo : EIATTR_MERCURY_ISA_VERSION
	.align		4
        /*0020*/ 	.byte	0x03, 0x5f
        /*0022*/ 	.short	0x0101


	//----- nvinfo : EIATTR_EXIT_INSTR_OFFSETS
	.align		4
        /*0024*/ 	.byte	0x04, 0x1c
        /*0026*/ 	.short	(.L_268 - .L_267)


	//   ....[0]....
.L_267:
        /*0028*/ 	.word	0x00000010


	//----- nvinfo : EIATTR_MAX_THREADS
	.align		4
.L_268:
        /*002c*/ 	.byte	0x04, 0x05
        /*002e*/ 	.short	(.L_270 - .L_269)
.L_269:
        /*0030*/ 	.word	0x00000100
        /*0034*/ 	.word	0x00000001
        /*0038*/ 	.word	0x00000001


	//----- nvinfo : EIATTR_CBANK_PARAM_SIZE
	.align		4
.L_270:
        /*003c*/ 	.byte	0x03, 0x19
        /*003e*/ 	.short	0x0418


	//----- nvinfo : EIATTR_PARAM_CBANK
	.align		4
        /*0040*/ 	.byte	0x04, 0x0a
        /*0042*/ 	.short	(.L_272 - .L_271)
	.align		4
.L_271:
        /*0044*/ 	.word	index@(.nv.constant0._ZN7cutlass13device_kernelIN5flash19enable_sm80_to_sm89INS1_16FlashAttnFwdSm80INS1_25CollectiveMainloopFwdSm80ILi8ELi1ELb0EN4cute5tupleIJNS5_1CILi128EEENS7_ILi64EEENS7_ILi256EEEEEELi256ENS_6half_tEfNS_4arch4Sm80ELb0ELb1ELb0ELb0ELb0ELb0ELb1ELb1EEENS1_21CollectiveEpilogueFwdINS6_IJS8_SA_S9_EEENS6_IJNS7_ILi1EEESI_SI_EEESC_SE_Li256ELb0ELb1ELb1ELb0EEENS1_19SingleTileSchedulerILb0ELb1ELb1ELi128EEEEEEEEEvNT_6ParamsE)
        /*0048*/ 	.short	0x0210
        /*004a*/ 	.short	0x0418


	//----- nvinfo : EIATTR_SW_WAR
	.align		4
.L_272:
        /*004c*/ 	.byte	0x04, 0x36
        /*004e*/ 	.short	(.L_274 - .L_273)
.L_273:
        /*0050*/ 	.word	0x00000008
.L_274:


//--------------------- .nv.info._ZN7cutlass13device_kernelIN5flash19enable_sm80_to_sm89INS1_16FlashAttnFwdSm80INS1_25CollectiveMainloopFwdSm80ILi8ELi1ELb0EN4cute5tupleIJNS5_1CILi128EEENS7_ILi64EEENS7_ILi256EEEEEELi256ENS_6half_tEfNS_4arch4Sm80ELb0ELb1ELb0ELb1ELb0ELb0ELb1ELb1EEENS1_21CollectiveEpilogueFwdINS6_IJS8_SA_S9_EEENS6_IJNS7_ILi1EEESI_SI_EEESC_SE_Li256ELb1ELb1ELb1ELb0EEENS1_36VarlenDynamicPersistentTileSchedulerILi128ELi64ELi256ELi256ELb1ELb1ELb0ELb1ELb0ELb1EEEEEEEEEvNT_6ParamsE --------------------------
	.section	.nv.info._ZN7cutlass13device_kernelIN5flash19enable_sm80_to_sm89INS1_16FlashAttnFwdSm80INS1_25CollectiveMainloopFwdSm80ILi8ELi1ELb0EN4cute5tupleIJNS5_1CILi128EEENS7_ILi64EEENS7_ILi256EEEEEELi256ENS_6half_tEfNS_4arch4Sm80ELb0ELb1ELb0ELb1ELb0ELb0ELb1ELb1EEENS1_21CollectiveEpilogueFwdINS6_IJS8_SA_S9_EEENS6_IJNS7_ILi1EEESI_SI_EEESC_SE_Li256ELb1ELb1ELb1ELb0EEENS1_36VarlenDynamicPersistentTileSchedulerILi128ELi64ELi256ELi256ELb1ELb1ELb0ELb1ELb0ELb1EEEEEEEEEvNT_6ParamsE,"",@"SHT_CUDA_INFO"
	.sectionflags	@""
	.align	4


	//----- nvinfo : EIATTR_CUDA_API_VERSION
	.align		4
        /*0000*/ 	.byte	0x04, 0x37
        /*0002*/ 	.short	(.L_276 - .L_275)
.L_275:
        /*0004*/ 	.word	0x00000082


	//----- nvinfo : EIATTR_KPARAM_INFO
	.align		4
.L_276:
        /*0008*/ 	.byte	0x04, 0x17
        /*000a*/ 	.short	(.L_278 - .L_277)
.L_277:
        /*000c*/ 	.word	0x00000000
        /*0010*/ 	.short	0x0000
        /*0012*/ 	.short	0x0000
        /*0014*/ 	.byte	0x00, 0xf0, 0xe1, 0x10


	//----- nvinfo : EIATTR_SPARSE_MMA_MASK
	.align		4
.L_278:
        /*0018*/ 	.byte	0x03, 0x50
        /*001a*/ 	.short	0x0000


	//----- nvinfo : EIATTR_MAXREG_COUNT
	.align		4
        /*001c*/ 	.byte	0x03, 0x1b
        /*001e*/ 	.short	0x00ff


	//----- nvinfo : EIATTR_MERCURY_ISA_VERSION
	.align		4
        /*0020*/ 	.byte	0x03, 0x5f
        /*0022*/ 	.short	0x0101


	//----- nvinfo : EIATTR_EXIT_INSTR_OFFSETS
	.align		4
        /*0024*/ 	.byte	0x04, 0x1c
        /*0026*/ 	.short	(.L_280 - .L_279)


	//   ....[0]....
.L_279:
        /*0028*/ 	.word	0x00000010


	//----- nvinfo : EIATTR_MAX_THREADS
	.align		4
.L_280:
        /*002c*/ 	.byte	0x04, 0x05
        /*002e*/ 	.short	(.L_282 - .L_281)
.L_281:
        /*0030*/ 	.word	0x00000100
        /*0034*/ 	.word	0x00000001
        /*0038*/ 	.word	0x00000001


	//----- nvinfo : EIATTR_CBANK_PARAM_SIZE
	.align		4
.L_282:
        /*003c*/ 	.byte	0x03, 0x19
        /*003e*/ 	.short	0x0438


	//----- nvinfo : EIATTR_PARAM_CBANK
	.align		4
        /*0040*/ 	.byte	0x04, 0x0a
        /*0042*/ 	.short	(.L_284 - .L_283)
	.align		4
.L_283:
        /*0044*/ 	.word	index@(.nv.constant0._ZN7cutlass13device_kernelIN5flash19enable_sm80_to_sm89INS1_16FlashAttnFwdSm80INS1_25CollectiveMainloopFwdSm80ILi8ELi1ELb0EN4cute5tupleIJNS5_1CILi128EEENS7_ILi64EEENS7_ILi256EEEEEELi256ENS_6half_tEfNS_4arch4Sm80ELb0ELb1ELb0ELb1ELb0ELb0ELb1ELb1EEENS1_21CollectiveEpilogueFwdINS6_IJS8_SA_S9_EEENS6_IJNS7_ILi1EEESI_SI_EEESC_SE_Li256ELb1ELb1ELb1ELb0EEENS1_36VarlenDynamicPersistentTileSchedulerILi128ELi64ELi256ELi256ELb1ELb1ELb0ELb1ELb0ELb1EEEEEEEEEvNT_6ParamsE)
        /*0048*/ 	.short	0x0210
        /*004a*/ 	.short	0x0438


	//----- nvinfo : EIATTR_SW_WAR
	.align		4
.L_284:
        /*004c*/ 	.byte	0x04, 0x36
        /*004e*/ 	.short	(.L_286 - .L_285)
.L_285:
        /*0050*/ 	.word	0x00000008
.L_286:


//--------------------- .nv.info._ZN7cutlass13device_kernelIN5flash19enable_sm80_to_sm89INS1_16FlashAttnFwdSm80INS1_25CollectiveMainloopFwdSm80ILi8ELi1ELb0EN4cute5tupleIJNS5_1CILi128EEENS7_ILi48EEENS7_ILi256EEEEEELi256ENS_6half_tEfNS_4arch4Sm80ELb0ELb1ELb0ELb1ELb0ELb1ELb1ELb1EEENS1_21CollectiveEpilogueFwdINS6_IJS8_SA_S9_EEENS6_IJNS7_ILi1EEESI_SI_EEESC_SE_Li256ELb1ELb1ELb1ELb0EEENS1_36VarlenDynamicPersistentTileSchedulerILi128ELi48ELi256ELi256ELb1ELb1ELb0ELb1ELb0ELb1EEEEEEEEEvNT_6ParamsE --------------------------
	.section	.nv.info._ZN7cutlass13device_kernelIN5flash19enable_sm80_to_sm89INS1_16FlashAttnFwdSm80INS1_25CollectiveMainloopFwdSm80ILi8ELi1ELb0EN4cute5tupleIJNS5_1CILi128EEENS7_ILi48EEENS7_ILi256EEEEEELi256ENS_6half_tEfNS_4arch4Sm80ELb0ELb1ELb0ELb1ELb0ELb1ELb1ELb1EEENS1_21CollectiveEpilogueFwdINS6_IJS8_SA_S9_EEENS6_IJNS7_ILi1EEESI_SI_EEESC_SE_Li256ELb1ELb1ELb1ELb0EEENS1_36VarlenDynamicPersistentTileSchedulerILi128ELi48ELi256ELi256ELb1ELb1ELb0ELb1ELb0ELb1EEEEEEEEEvNT_6ParamsE,"",@"SHT_CUDA_INFO"
	.sectionflags	@""
	.align	4


	//----- nvinfo : EIATTR_CUDA_API_VERSION
	.align		4
        /*0000*/ 	.byte	0x04, 0x37
        /*0002*/ 	.short	(.L_288 - .L_287)
.L_287:
        /*0004*/ 	.word	0x00000082


	//----- nvinfo : EIATTR_KPARAM_INFO
	.align		4
.L_288:
        /*0008*/ 	.byte	0x04, 0x17
        /*000a*/ 	.short	(.L_290 - .L_289)
.L_289:
        /*000c*/ 	.word	0x00000000
        /*0010*/ 	.short	0x0000
        /*0012*/ 	.short	0x0000
        /*0014*/ 	.byte	0x00, 0xf0, 0xe1, 0x10


	//----- nvinfo : EIATTR_SPARSE_MMA_MASK
	.align		4
.L_290:
        /*0018*/ 	.byte	0x03, 0x50
        /*001a*/ 	.short	0x0000


	//----- nvinfo : EIATTR_MAXREG_COUNT
	.align		4
        /*001c*/ 	.byte	0x03, 0x1b
        /*001e*/ 	.short	0x00ff


	//----- nvinfo : EIATTR_MERCURY_ISA_VERSION
	.align		4
        /*0020*/ 	.byte	0x03, 0x5f
        /*0022*/ 	.short	0x0101


	//----- nvinfo : EIATTR_EXIT_INSTR_OFFSETS
	.align		4
        /*0024*/ 	.byte	0x04, 0x1c
        /*0026*/ 	.short	(.L_292 - .L_291)


	//   ....[0]....
.L_291:
        /*0028*/ 	.word	0x00000010


	//----- nvinfo : EIATTR_MAX_THREADS
	.align		4
.L_292:
        /*002c*/ 	.byte	0x04, 0x05
        /*002e*/ 	.short	(.L_294 - .L_293)
.L_293:
        /*0030*/ 	.word	0x00000100
        /*0034*/ 	.word	0x00000001
        /*0038*/ 	.word	0x00000001


	//----- nvinfo : EIATTR_CBANK_PARAM_SIZE
	.align		4
.L_294:
        /*003c*/ 	.byte	0x03, 0x19
        /*003e*/ 	.short	0x0438


	//----- nvinfo : EIATTR_PARAM_CBANK
	.align		4
        /*0040*/ 	.byte	0x04, 0x0a
        /*0042*/ 	.short	(.L_296 - .L_295)
	.align		4
.L_295:
        /*0044*/ 	.word	index@(.nv.constant0._ZN7cutlass13device_kernelIN5flash19enable_sm80_to_sm89INS1_16FlashAttnFwdSm80INS1_25CollectiveMainloopFwdSm80ILi8ELi1ELb0EN4cute5tupleIJNS5_1CILi128EEENS7_ILi48EEENS7_ILi256EEEEEELi256ENS_6half_tEfNS_4arch4Sm80ELb0ELb1ELb0ELb1ELb0ELb1ELb1ELb1EEENS1_21CollectiveEpilogueFwdINS6_IJS8_SA_S9_EEENS6_IJNS7_ILi1EEESI_SI_EEESC_SE_Li256ELb1ELb1ELb1ELb0EEENS1_36VarlenDynamicPersistentTileSchedulerILi128ELi48ELi256ELi256ELb1ELb1ELb0ELb1ELb0ELb1EEEEEEEEEvNT_6ParamsE)
        /*0048*/ 	.short	0x0210
        /*004a*/ 	.short	0x0438


	//----- nvinfo : EIATTR_SW_WAR
	.align		4
.L_296:
        /*004c*/ 	.byte	0x04, 0x36
        /*004e*/ 	.short	(.L_298 - .L_297)
.L_297:
        /*0050*/ 	.word	0x00000008
.L_298:


//--------------------- .nv.info._ZN7cutlass13device_kernelIN5flash19enable_sm80_to_sm89INS1_16FlashAttnFwdSm80INS1_25CollectiveMainloopFwdSm80ILi8ELi1ELb0EN4cute5tupleIJNS5_1CILi128EEENS7_ILi96EEENS7_ILi256EEEEEELi256ENS_6half_tEfNS_4arch4Sm80ELb1ELb0ELb0ELb0ELb0ELb0ELb1ELb1EEENS1_21CollectiveEpilogueFwdINS6_IJS8_SA_S9_EEENS6_IJNS7_ILi1EEESI_SI_EEESC_SE_Li256ELb0ELb1ELb1ELb0EEENS1_30DynamicPersistentTileSchedulerILi256ELi256ELb1ELb1ELb0EEEEEEEEEvNT_6ParamsE --------------------------
	.section	.nv.info._ZN7cutlass13device_kernelIN5flash19enable_sm80_to_sm89INS1_16FlashAttnFwdSm80INS1_25CollectiveMainloopFwdSm80ILi8ELi1ELb0EN4cute5tupleIJNS5_1CILi128EEENS7_ILi96EEENS7_ILi256EEEEEELi256ENS_6half_tEfNS_4arch4Sm80ELb1ELb0ELb0ELb0ELb0ELb0ELb1ELb1EEENS1_21CollectiveEpilogueFwdINS6_IJS8_SA_S9_EEENS6_IJNS7_ILi1EEESI_SI_EEESC_SE_Li256ELb0ELb1ELb1ELb0EEENS1_30DynamicPersistentTileSchedulerILi256ELi256ELb1ELb1ELb0EEEEEEEEEvNT_6ParamsE,"",@"SHT_CUDA_INFO"
	.sectionflags	@""
	.align	4


	//----- nvinfo : EIATTR_CUDA_API_VERSION
	.align		4
        /*0000*/ 	.byte	0x04, 0x37
        /*0002*/ 	.short	(.L_300 - .L_299)
.L_299:
        /*0004*/ 	.word	0x00000082


	//----- nvinfo : EIATTR_KPARAM_INFO
	.align		4
.L_300:
        /*0008*/ 	.byte	0x04, 0x17
        /*000a*/ 	.short	(.L_302 - .L_301)
.L_301:
        /*000c*/ 	.word	0x00000000
        /*0010*/ 	.short	0x0000
        /*0012*/ 	.short	0x0000
        /*0014*/ 	.byte	0x00, 0xf0, 0xa1, 0x10


	//----- nvinfo : EIATTR_SPARSE_MMA_MASK
	.align		4
.L_302:
        /*0018*/ 	.byte	0x03, 0x50
        /*001a*/ 	.short	0x0000


	//----- nvinfo : EIATTR_MAXREG_COUNT
	.align		4
        /*001c*/ 	.byte	0x03, 0x1b
        /*001e*/ 	.short	0x00ff


	//----- nvinfo : EIATTR_MERCURY_ISA_VERSION
	.align		4
        /*0020*/ 	.byte	0x03, 0x5f
        /*0022*/ 	.short	0x0101


	//----- nvinfo : EIATTR_EXIT_INSTR_OFFSETS
	.align		4
        /*0024*/ 	.byte	0x04, 0x1c
        /*0026*/ 	.short	(.L_304 - .L_303)


	//   ....[0]....
.L_303:
        /*0028*/ 	.word	0x00000010


	//----- nvinfo : EIATTR_MAX_THREADS
	.align		4
.L_304:
        /*002c*/ 	.byte	0x04, 0x05
        /*002e*/ 	.short	(.L_306 - .L_305)
.L_305:
        /*0030*/ 	.word	0x00000100
        /*0034*/ 	.word	0x00000001
        /*0038*/ 	.word	0x00000001


	//----- nvinfo : EIATTR_CBANK_PARAM_SIZE
	.align		4
.L_306:
        /*003c*/ 	.byte	0x03, 0x19
        /*003e*/ 	.short	0x0428


	//----- nvinfo : EIATTR_PARAM_CBANK
	.align		4
        /*0040*/ 	.byte	0x04, 0x0a
        /*0042*/ 	.short	(.L_308 - .L_307)
	.align		4
.L_307:
        /*0044*/ 	.word	index@(.nv.constant0._ZN7cutlass13device_kernelIN5flash19enable_sm80_to_sm89INS1_16FlashAttnFwdSm80INS1_25CollectiveMainloopFwdSm80ILi8ELi1ELb0EN4cute5tupleIJNS5_1CILi128EEENS7_ILi96EEENS7_ILi256EEEEEELi256ENS_6half_tEfNS_4arch4Sm80ELb1ELb0ELb0ELb0ELb0ELb0ELb1ELb1EEENS1_21CollectiveEpilogueFwdINS6_IJS8_SA_S9_EEENS6_IJNS7_ILi1EEESI_SI_EEESC_SE_Li256ELb0ELb1ELb1ELb0EEENS1_30DynamicPersistentTileSchedulerILi256ELi256ELb1ELb1ELb0EEEEEEEEEvNT_6ParamsE)
        /*0048*/ 	.short	0x0210
        /*004a*/ 	.short	0x0428


	//----- nvinfo : EIATTR_SW_WAR
	.align		4
.L_308:
        /*004c*/ 	.byte	0x04, 0x36
        /*004e*/ 	.short	(.L_310 - .L_309)
.L_309:
        /*0050*/ 	.word	0x00000008
.L_310:


//--------------------- .nv.info._ZN7cutlass13device_kernelIN5flash19enable_sm80_to_sm89INS1_16FlashAttnFwdSm80INS1_25CollectiveMainloopFwdSm80ILi8ELi1ELb0EN4cute5tupleIJNS5_1CILi128EEENS7_ILi64EEENS7_ILi256EEEEEELi256ENS_6half_tEfNS_4arch4Sm80ELb1ELb0ELb0ELb1ELb0ELb0ELb1ELb1EEENS1_21CollectiveEpilogueFwdINS6_IJS8_SA_S9_EEENS6_IJNS7_ILi1EEESI_SI_EEESC_SE_Li256ELb1ELb1ELb1ELb0EEENS1_36VarlenDynamicPersistentTileSchedulerILi128ELi64ELi256ELi256ELb1ELb1ELb0ELb1ELb1ELb1EEEEEEEEEvNT_6ParamsE --------------------------
	.section	.nv.info._ZN7cutlass13device_kernelIN5flash19enable_sm80_to_sm89INS1_16FlashAttnFwdSm80INS1_25CollectiveMainloopFwdSm80ILi8ELi1ELb0EN4cute5tupleIJNS5_1CILi128EEENS7_ILi64EEENS7_ILi256EEEEEELi256ENS_6half_tEfNS_4arch4Sm80ELb1ELb0ELb0ELb1ELb0ELb0ELb1ELb1EEENS1_21CollectiveEpilogueFwdINS6_IJS8_SA_S9_EEENS6_IJNS7_ILi1EEESI_SI_EEESC_SE_Li256ELb1ELb1ELb1ELb0EEENS1_36VarlenDynamicPersistentTileSchedulerILi128ELi64ELi256ELi256ELb1ELb1ELb0ELb1ELb1ELb1EEEEEEEEEvNT_6ParamsE,"",@"SHT_CUDA_INFO"
	.sectionflags	@""
	.align	4


	//----- nvinfo : EIATTR_CUDA_API_VERSION
	.align		4
        /*0000*/ 	.byte	0x04, 0x37
        /*0002*/ 	.short	(.L_312 - .L_311)
.L_311:
        /*0004*/ 	.word	0x00000082


	//----- nvinfo : EIATTR_KPARAM_INFO
	.align		4
.L_312:
        /*0008*/ 	.byte	0x04, 0x17
        /*000a*/ 	.short	(.L_314 - .L_313)
.L_313:
        /*000c*/ 	.word	0x00000000
        /*0010*/ 	.short	0x0000
        /*0012*/ 	.short	0x0000
        /*0014*/ 	.byte	0x00, 0xf0, 0xe1, 0x10


	//----- nvinfo : EIATTR_SPARSE_MMA_MASK
	.align		4
.L_314:
        /*0018*/ 	.byte	0x03, 0x50
        /*001a*/ 	.short	0x0000


	//----- nvinfo : EIATTR_MAXREG_COUNT
	.align		4
        /*001c*/ 	.byte	0x03, 0x1b
        /*001e*/ 	.short	0x00ff


	//----- nvinfo : EIATTR_MERCURY_ISA_VERSION
	.align		4
        /*0020*/ 	.byte	0x03, 0x5f
        /*0022*/ 	.short	0x0101


	//----- nvinfo : EIATTR_EXIT_INSTR_OFFSETS
	.align		4
        /*0024*/ 	.byte	0x04, 0x1c
        /*0026*/ 	.short	(.L_316 - .L_315)


	//   ....[0]....
.L_315:
        /*0028*/ 	.word	0x00000010


	//----- nvinfo : EIATTR_MAX_THREADS
	.align		4
.L_316:
        /*002c*/ 	.byte	0x04, 0x05
        /*002e*/ 	.short	(.L_318 - .L_317)
.L_317:
        /*0030*/ 	.word	0x00000100
        /*0034*/ 	.word	0x00000001
        /*0038*/ 	.word	0x00000001


	//----- nvinfo : EIATTR_CBANK_PARAM_SIZE
	.align		4
.L_318:
        /*003c*/ 	.byte	0x03, 0x19
        /*003e*/ 	.short	0x0438


	//----- nvinfo : EIATTR_PARAM_CBANK
	.align		4
        /*0040*/ 	.byte	0x04, 0x0a
        /*0042*/ 	.short	(.L_320 - .L_319)
	.align		4
.L_319:
        /*0044*/ 	.word	index@(.nv.constant0._ZN7cutlass13device_kernelIN5flash19enable_sm80_to_sm89INS1_16FlashAttnFwdSm80INS1_25CollectiveMainloopFwdSm80ILi8ELi1ELb0EN4cute5tupleIJNS5_1CILi128EEENS7_ILi64EEENS7_ILi256EEEEEELi256ENS_6half_tEfNS_4arch4Sm80ELb1ELb0ELb0ELb1ELb0ELb0ELb1ELb1EEENS1_21CollectiveEpilogueFwdINS6_IJS8_SA_S9_EEENS6_IJNS7_ILi1EEESI_SI_EEESC_SE_Li256ELb1ELb1ELb1ELb0EEENS1_36VarlenDynamicPersistentTileSchedulerILi128ELi64ELi256ELi256ELb1ELb1ELb0ELb1ELb1ELb1EEEEEEEEEvNT_6ParamsE)
        /*0048*/ 	.short	0x0210
        /*004a*/ 	.short	0x0438


	//----- nvinfo : EIATTR_SW_WAR
	.align		4
.L_320:
        /*004c*/ 	.byte	0x04, 0x36
        /*004e*/ 	.short	(.L_322 - .L_321)
.L_321:
        /*0050*/ 	.word	0x00000008
.L_322:


//--------------------- .nv.info._ZN7cutlass13device_kernelIN5flash19enable_sm80_to_sm89INS1_16FlashAttnFwdSm80INS1_25CollectiveMainloopFwdSm80ILi8ELi1ELb0EN4cute5tupleIJNS5_1CILi128EEENS7_ILi48EEENS7_ILi256EEEEEELi256ENS_6half_tEfNS_4arch4Sm80ELb1ELb0ELb0ELb1ELb0ELb1ELb1ELb1EEENS1_21CollectiveEpilogueFwdINS6_IJS8_SA_S9_EEENS6_IJNS7_ILi1EEESI_SI_EEESC_SE_Li256ELb1ELb1ELb1ELb0EEENS1_36VarlenDynamicPersistentTileSchedulerILi128ELi48ELi256ELi256ELb1ELb1ELb0ELb1ELb1ELb1EEEEEEEEEvNT_6ParamsE --------------------------
	.section	.nv.info._ZN7cutlass13device_kernelIN5flash19enable_sm80_to_sm89INS1_16FlashAttnFwdSm80INS1_25CollectiveMainloopFwdSm80ILi8ELi1ELb0EN4cute5tupleIJNS5_1CILi128EEENS7_ILi48EEENS7_ILi256EEEEEELi256ENS_6half_tEfNS_4arch4Sm80ELb1ELb0ELb0ELb1ELb0ELb1ELb1ELb1EEENS1_21CollectiveEpilogueFwdINS6_IJS8_SA_S9_EEENS6_IJNS7_ILi1EEESI_SI_EEESC_SE_Li256ELb1ELb1ELb1ELb0EEENS1_36VarlenDynamicPersistentTileSchedulerILi128ELi48ELi256ELi256ELb1ELb1ELb0ELb1ELb1ELb1EEEEEEEEEvNT_6ParamsE,"",@"SHT_CUDA_INFO"
	.sectionflags	@""
	.align	4


	//----- nvinfo : EIATTR_CUDA_API_VERSION
	.align		4
        /*0000*/ 	.byte	0x04, 0x37
        /*0002*/ 	.short	(.L_324 - .L_323)
.L_323:
        /*0004*/ 	.word	0x00000082


	//----- nvinfo : EIATTR_KPARAM_INFO
	.align		4
.L_324:
        /*0008*/ 	.byte	0x04, 0x17
        /*000a*/ 	.short	(.L_326 - .L_325)
.L_325:
        /*000c*/ 	.word	0x00000000
        /*0010*/ 	.short	0x0000
        /*0012*/ 	.short	0x0000
        /*0014*/ 	.byte	0x00, 0xf0, 0xe1, 0x10


	//----- nvinfo : EIATTR_SPARSE_MMA_MASK
	.align		4
.L_326:
        /*0018*/ 	.byte	0x03, 0x50
        /*001a*/ 	.short	0x0000


	//----- nvinfo : EIATTR_MAXREG_COUNT
	.align		4
        /*001c*/ 	.byte	0x03, 0x1b
        /*001e*/ 	.short	0x00ff


	//----- nvinfo : EIATTR_MERCURY_ISA_VERSION
	.align		4
        /*0020*/ 	.byte	0x03, 0x5f
        /*0022*/ 	.short	0x0101


	//----- nvinfo : EIATTR_EXIT_INSTR_OFFSETS
	.align		4
        /*0024*/ 	.byte	0x04, 0x1c
        /*0026*/ 	.short	(.L_328 - .L_327)


	//   ....[0]....
.L_327:
        /*0028*/ 	.word	0x00000010


	//----- nvinfo : EIATTR_MAX_THREADS
	.align		4
.L_328:
        /*002c*/ 	.byte	0x04, 0x05
        /*002e*/ 	.short	(.L_330 - .L_329)
.L_329:
        /*0030*/ 	.word	0x00000100
        /*0034*/ 	.word	0x00000001
        /*0038*/ 	.word	0x00000001


	//----- nvinfo : EIATTR_CBANK_PARAM_SIZE
	.align		4
.L_330:
        /*003c*/ 	.byte	0x03, 0x19
        /*003e*/ 	.short	0x0438


	//----- nvinfo : EIATTR_PARAM_CBANK
	.align		4
        /*0040*/ 	.byte	0x04, 0x0a
        /*0042*/ 	.short	(.L_332 - .L_331)
	.align		4
.L_331:
        /*0044*/ 	.word	index@(.nv.constant0._ZN7cutlass13device_kernelIN5flash19enable_sm80_to_sm89INS1_16FlashAttnFwdSm80INS1_25CollectiveMainloopFwdSm80ILi8ELi1ELb0EN4cute5tupleIJNS5_1CILi128EEENS7_ILi48EEENS7_ILi256EEEEEELi256ENS_6half_tEfNS_4arch4Sm80ELb1ELb0ELb0ELb1ELb0ELb1ELb1ELb1EEENS1_21CollectiveEpilogueFwdINS6_IJS8_SA_S9_EEENS6_IJNS7_ILi1EEESI_SI_EEESC_SE_Li256ELb1ELb1ELb1ELb0EEENS1_36VarlenDynamicPersistentTileSchedulerILi128ELi48ELi256ELi256ELb1ELb1ELb0ELb1ELb1ELb1EEEEEEEEEvNT_6ParamsE)
        /*0048*/ 	.short	0x0210
        /*004a*/ 	.short	0x0438


	//----- nvinfo : EIATTR_SW_WAR
	.align		4
.L_332:
        /*004c*/ 	.byte	0x04, 0x36
        /*004e*/ 	.short	(.L_334 - .L_333)
.L_333:
        /*0050*/ 	.word	0x00000008
.L_334:


//--------------------- .nv.callgraph             --------------------------
	.section	.nv.callgraph,"",@"SHT_CUDA_CALLGRAPH"
	.align	4
	.sectionentsize	8
	.align		4
        /*0000*/ 	.word	0x00000000
	.align		4
        /*0004*/ 	.word	0xffffffff
	.align		4
        /*0008*/ 	.word	0x00000000
	.align		4
        /*000c*/ 	.word	0xfffffffe
	.align		4
        /*0010*/ 	.word	0x00000000
	.align		4
        /*0014*/ 	.word	0xfffffffd
	.align		4
        /*0018*/ 	.word	0x00000000
	.align		4
        /*001c*/ 	.word	0xfffffffc


//--------------------- .nv.constant4             --------------------------
	.section	.nv.constant4,"a",@progbits
	.align	8
	.align		8
.nv.constant4:
        /*0000*/ 	.dword	_ZN72_INTERNAL_fe87a6e7_36_flash_fwd_hdim256_fp16_split_sm80_cu_a6473388_32424cuda3std3__45__cpo5beginE
	.align		8
        /*0008*/ 	.dword	_ZN72_INTERNAL_fe87a6e7_36_flash_fwd_hdim256_fp16_split_sm80_cu_a6473388_32424cuda3std3__45__cpo3endE
	.align		8
        /*0010*/ 	.dword	_ZN72_INTERNAL_fe87a6e7_36_flash_fwd_hdim256_fp16_split_sm80_cu_a6473388_32424cuda3std3__45__cpo6cbeginE
	.align		8
        /*0018*/ 	.dword	_ZN72_INTERNAL_fe87a6e7_36_flash_fwd_hdim256_fp16_split_sm80_cu_a6473388_32424cuda3std3__45__cpo4cendE
	.align		8
        /*0020*/ 	.dword	_ZN72_INTERNAL_fe87a6e7_36_flash_fwd_hdim256_fp16_split_sm80_cu_a6473388_32424cuda3std3__474_GLOBAL__N__fe87a6e7_36_flash_fwd_hdim256_fp16_split_sm80_cu_a6473388_32426ignoreE
	.align		8
        /*0028*/ 	.dword	_ZN72_INTERNAL_fe87a6e7_36_flash_fwd_hdim256_fp16_split_sm80_cu_a6473388_32424cuda3std3__419piecewise_constructE
	.align		8
        /*0030*/ 	.dword	_ZN72_INTERNAL_fe87a6e7_36_flash_fwd_hdim256_fp16_split_sm80_cu_a6473388_32424cuda3std3__48in_placeE
	.align		8
        /*0038*/ 	.dword	_ZN72_INTERNAL_fe87a6e7_36_flash_fwd_hdim256_fp16_split_sm80_cu_a6473388_32424cuda3std6ranges3__45__cpo4swapE
	.align		8
        /*0040*/ 	.dword	_ZN72_INTERNAL_fe87a6e7_36_flash_fwd_hdim256_fp16_split_sm80_cu_a6473388_32424cuda3std6ranges3__45__cpo9iter_moveE
	.align		8
        /*0048*/ 	.dword	_ZN72_INTERNAL_fe87a6e7_36_flash_fwd_hdim256_fp16_split_sm80_cu_a6473388_32424cute7productE
	.align		8
        /*0050*/ 	.dword	_ZN72_INTERNAL_fe87a6e7_36_flash_fwd_hdim256_fp16_split_sm80_cu_a6473388_32424cute1_E


//--------------------- .text._ZN7cutlass13device_kernelIN5flash19enable_sm80_to_sm89INS1_16FlashAttnFwdSm80INS1_25CollectiveMainloopFwdSm80ILi8ELi1ELb1EN4cute5tupleIJNS5_1CILi128EEENS7_ILi64EEENS7_ILi256EEEEEELi256ENS_6half_tEfNS_4arch4Sm80ELb0ELb0ELb0ELb0ELb0ELb0ELb1ELb1EEENS1_21CollectiveEpilogueFwdINS6_IJS8_SA_S9_EEENS6_IJNS7_ILi1EEESI_SI_EEESC_SE_Li256ELb0ELb1ELb1ELb0EEENS1_19SingleTileSchedulerILb0ELb1ELb1ELi128EEEEEEEEEvNT_6ParamsE --------------------------
	.section	.text._ZN7cutlass13device_kernelIN5flash19enable_sm80_to_sm89INS1_16FlashAttnFwdSm80INS1_25CollectiveMainloopFwdSm80ILi8ELi1ELb1EN4cute5tupleIJNS5_1CILi128EEENS7_ILi64EEENS7_ILi256EEEEEELi256ENS_6half_tEfNS_4arch4Sm80ELb0ELb0ELb0ELb0ELb0ELb0ELb1ELb1EEENS1_21CollectiveEpilogueFwdINS6_IJS8_SA_S9_EEENS6_IJNS7_ILi1EEESI_SI_EEESC_SE_Li256ELb0ELb1ELb1ELb0EEENS1_19SingleTileSchedulerILb0ELb1ELb1ELi128EEEEEEEEEvNT_6ParamsE,"ax",@progbits
	.align	128
.text._ZN7cutlass13device_kernelIN5flash19enable_sm80_to_sm89INS1_16FlashAttnFwdSm80INS1_25CollectiveMainloopFwdSm80ILi8ELi1ELb1EN4cute5tupleIJNS5_1CILi128EEENS7_ILi64EEENS7_ILi256EEEEEELi256ENS_6half_tEfNS_4arch4Sm80ELb0ELb0ELb0ELb0ELb0ELb0ELb1ELb1EEENS1_21CollectiveEpilogueFwdINS6_IJS8_SA_S9_EEENS6_IJNS7_ILi1EEESI_SI_EEESC_SE_Li256ELb0ELb1ELb1ELb0EEENS1_19SingleTileSchedulerILb0ELb1ELb1ELi128EEEEEEEEEvNT_6ParamsE:
        .type           _ZN7cutlass13device_kernelIN5flash19enable_sm80_to_sm89INS1_16FlashAttnFwdSm80INS1_25CollectiveMainloopFwdSm80ILi8ELi1ELb1EN4cute5tupleIJNS5_1CILi128EEENS7_ILi64EEENS7_ILi256EEEEEELi256ENS_6half_tEfNS_4arch4Sm80ELb0ELb0ELb0ELb0ELb0ELb0ELb1ELb1EEENS1_21CollectiveEpilogueFwdINS6_IJS8_SA_S9_EEENS6_IJNS7_ILi1EEESI_SI_EEESC_SE_Li256ELb0ELb1ELb1ELb0EEENS1_19SingleTileSchedulerILb0ELb1ELb1ELi128EEEEEEEEEvNT_6ParamsE,@function
        .size           _ZN7cutlass13device_kernelIN5flash19enable_sm80_to_sm89INS1_16FlashAttnFwdSm80INS1_25CollectiveMainloopFwdSm80ILi8ELi1ELb1EN4cute5tupleIJNS5_1CILi128EEENS7_ILi64EEENS7_ILi256EEEEEELi256ENS_6half_tEfNS_4arch4Sm80ELb0ELb0ELb0ELb0ELb0ELb0ELb1ELb1EEENS1_21CollectiveEpilogueFwdINS6_IJS8_SA_S9_EEENS6_IJNS7_ILi1EEESI_SI_EEESC_SE_Li256ELb0ELb1ELb1ELb0EEENS1_19SingleTileSchedulerILb0ELb1ELb1ELi128EEEEEEEEEvNT_6ParamsE,(.L_x_18 - _ZN7cutlass13device_kernelIN5flash19enable_sm80_to_sm89INS1_16FlashAttnFwdSm80INS1_25CollectiveMainloopFwdSm80ILi8ELi1ELb1EN4cute5tupleIJNS5_1CILi128EEENS7_ILi64EEENS7_ILi256EEEEEELi256ENS_6half_tEfNS_4arch4Sm80ELb0ELb0ELb0ELb0ELb0ELb0ELb1ELb1EEENS1_21CollectiveEpilogueFwdINS6_IJS8_SA_S9_EEENS6_IJNS7_ILi1EEESI_SI_EEESC_SE_Li256ELb0ELb1ELb1ELb0EEENS1_19SingleTileSchedulerILb0ELb1ELb1ELi128EEEEEEEEEvNT_6ParamsE)
        .other          _ZN7cutlass13device_kernelIN5flash19enable_sm80_to_sm89INS1_16FlashAttnFwdSm80INS1_25CollectiveMainloopFwdSm80ILi8ELi1ELb1EN4cute5tupleIJNS5_1CILi128EEENS7_ILi64EEENS7_ILi256EEEEEELi256ENS_6half_tEfNS_4arch4Sm80ELb0ELb0ELb0ELb0ELb0ELb0ELb1ELb1EEENS1_21CollectiveEpilogueFwdINS6_IJS8_SA_S9_EEENS6_IJNS7_ILi1EEESI_SI_EEESC_SE_Li256ELb0ELb1ELb1ELb0EEENS1_19SingleTileSchedulerILb0ELb1ELb1ELi128EEEEEEEEEvNT_6ParamsE,@"STO_CUDA_ENTRY STV_DEFAULT"
_ZN7cutlass13device_kernelIN5flash19enable_sm80_to_sm89INS1_16FlashAttnFwdSm80INS1_25CollectiveMainloopFwdSm80ILi8ELi1ELb1EN4cute5tupleIJNS5_1CILi128EEENS7_ILi64EEENS7_ILi256EEEEEELi256ENS_6half_tEfNS_4arch4Sm80ELb0ELb0ELb0ELb0ELb0ELb0ELb1ELb1EEENS1_21CollectiveEpilogueFwdINS6_IJS8_SA_S9_EEENS6_IJNS7_ILi1EEESI_SI_EEESC_SE_Li256ELb0ELb1ELb1ELb0EEENS1_19SingleTileSchedulerILb0ELb1ELb1ELi128EEEEEEEEEvNT_6ParamsE:
[----:B------:R-:W-:Y:S01]  /*0000*/  LDC R1, c[0x0][0x28] ;  /* 0x00000a00ff017b82 */ /* 0x000fe20000000800 */
[----:B------:R-:W-:Y:S05]  /*0010*/  EXIT ;  /* 0x000000000000794d */ /* 0x000fea0003800000 */
.L_x_0:
[----:B------:R-:W-:-:S00]  /*0020*/  BRA `(.L_x_0) ;  /* 0xfffffffc00fc7947 */ /* 0x000fc0000383ffff */
[----:B------:R-:W-:-:S00]  /*0030*/  NOP ;  /* 0x0000000000007918 */ /* 0x000fc00000000000 */
        /* <DEDUP_REMOVED lines=12> */
.L_x_18:


//--------------------- .text._ZN7cutlass13device_kernelIN5flash19enable_sm80_to_sm89INS1_16FlashAttnFwdSm80INS1_25CollectiveMainloopFwdSm80ILi8ELi1ELb1EN4cute5tupleIJNS5_1CILi128EEENS7_ILi48EEENS7_ILi256EEEEEELi256ENS_6half_tEfNS_4arch4Sm80ELb0ELb0ELb0ELb1ELb0ELb0ELb1ELb1EEENS1_21CollectiveEpilogueFwdINS6_IJS8_SA_S9_EEENS6_IJNS7_ILi1EEESI_SI_EEESC_SE_Li256ELb1ELb1ELb1ELb0EEENS1_36VarlenDynamicPersistentTileSchedulerILi128ELi48ELi256ELi256ELb1ELb1ELb0ELb0ELb1ELb1EEEEEEEEEvNT_6ParamsE --------------------------
	.section	.text._ZN7cutlass13device_kernelIN5flash19enable_sm80_to_sm89INS1_16FlashAttnFwdSm80INS1_25CollectiveMainloopFwdSm80ILi8ELi1ELb1EN4cute5tupleIJNS5_1CILi128EEENS7_ILi48EEENS7_ILi256EEEEEELi256ENS_6half_tEfNS_4arch4Sm80ELb0ELb0ELb0ELb1ELb0ELb0ELb1ELb1EEENS1_21CollectiveEpilogueFwdINS6_IJS8_SA_S9_EEENS6_IJNS7_ILi1EEESI_SI_EEESC_SE_Li256ELb1ELb1ELb1ELb0EEENS1_36VarlenDynamicPersistentTileSchedulerILi128ELi48ELi256ELi256ELb1ELb1ELb0ELb0ELb1ELb1EEEEEEEEEvNT_6ParamsE,"ax",@progbits
	.align	128
.text._ZN7cutlass13device_kernelIN5flash19enable_sm80_to_sm89INS1_16FlashAttnFwdSm80INS1_25CollectiveMainloopFwdSm80ILi8ELi1ELb1EN4cute5tupleIJNS5_1CILi128EEENS7_ILi48EEENS7_ILi256EEEEEELi256ENS_6half_tEfNS_4arch4Sm80ELb0ELb0ELb0ELb1ELb0ELb0ELb1ELb1EEENS1_21CollectiveEpilogueFwdINS6_IJS8_SA_S9_EEENS6_IJNS7_ILi1EEESI_SI_EEESC_SE_Li256ELb1ELb1ELb1ELb0EEENS1_36VarlenDynamicPersistentTileSchedulerILi128ELi48ELi256ELi256ELb1ELb1ELb0ELb0ELb1ELb1EEEEEEEEEvNT_6ParamsE:
        .type           _ZN7cutlass13device_kernelIN5flash19enable_sm80_to_sm89INS1_16FlashAttnFwdSm80INS1_25CollectiveMainloopFwdSm80ILi8ELi1ELb1EN4cute5tupleIJNS5_1CILi128EEENS7_ILi48EEENS7_ILi256EEEEEELi256ENS_6half_tEfNS_4arch4Sm80ELb0ELb0ELb0ELb1ELb0ELb0ELb1ELb1EEENS1_21CollectiveEpilogueFwdINS6_IJS8_SA_S9_EEENS6_IJNS7_ILi1EEESI_SI_EEESC_SE_Li256ELb1ELb1ELb1ELb0EEENS1_36VarlenDynamicPersistentTileSchedulerILi128ELi48ELi256ELi256ELb1ELb1ELb0ELb0ELb1ELb1EEEEEEEEEvNT_6ParamsE,@function
        .size           _ZN7cutlass13device_kernelIN5flash19enable_sm80_to_sm89INS1_16FlashAttnFwdSm80INS1_25CollectiveMainloopFwdSm80ILi8ELi1ELb1EN4cute5tupleIJNS5_1CILi128EEENS7_ILi48EEENS7_ILi256EEEEEELi256ENS_6half_tEfNS_4arch4Sm80ELb0ELb0ELb0ELb1ELb0ELb0ELb1ELb1EEENS1_21CollectiveEpilogueFwdINS6_IJS8_SA_S9_EEENS6_IJNS7_ILi1EEESI_SI_EEESC_SE_Li256ELb1ELb1ELb1ELb0EEENS1_36VarlenDynamicPersistentTileSchedulerILi128ELi48ELi256ELi256ELb1ELb1ELb0ELb0ELb1ELb1EEEEEEEEEvNT_6ParamsE,(.L_x_19 - _ZN7cutlass13device_kernelIN5flash19enable_sm80_to_sm89INS1_16FlashAttnFwdSm80INS1_25CollectiveMainloopFwdSm80ILi8ELi1ELb1EN4cute5tupleIJNS5_1CILi128EEENS7_ILi48EEENS7_ILi256EEEEEELi256ENS_6half_tEfNS_4arch4Sm80ELb0ELb0ELb0ELb1ELb0ELb0ELb1ELb1EEENS1_21CollectiveEpilogueFwdINS6_IJS8_SA_S9_EEENS6_IJNS7_ILi1EEESI_SI_EEESC_SE_Li256ELb1ELb1ELb1ELb0EEENS1_36VarlenDynamicPersistentTileSchedulerILi128ELi48ELi256ELi256ELb1ELb1ELb0ELb0ELb1ELb1EEEEEEEEEvNT_6ParamsE)
        .other          _ZN7cutlass13device_kernelIN5flash19enable_sm80_to_sm89INS1_16FlashAttnFwdSm80INS1_25CollectiveMainloopFwdSm80ILi8ELi1ELb1EN4cute5tupleIJNS5_1CILi128EEENS7_ILi48EEENS7_ILi256EEEEEELi256ENS_6half_tEfNS_4arch4Sm80ELb0ELb0ELb0ELb1ELb0ELb0ELb1ELb1EEENS1_21CollectiveEpilogueFwdINS6_IJS8_SA_S9_EEENS6_IJNS7_ILi1EEESI_SI_EEESC_SE_Li256ELb1ELb1ELb1ELb0EEENS1_36VarlenDynamicPersistentTileSchedulerILi128ELi48ELi256ELi256ELb1ELb1ELb0ELb0ELb1ELb1EEEEEEEEEvNT_6ParamsE,@"STO_CUDA_ENTRY STV_DEFAULT"
_ZN7cutlass13device_kernelIN5flash19enable_sm80_to_sm89INS1_16FlashAttnFwdSm80INS1_25CollectiveMainloopFwdSm80ILi8ELi1ELb1EN4cute5tupleIJNS5_1CILi128EEENS7_ILi48EEENS7_ILi256EEEEEELi256ENS_6half_tEfNS_4arch4Sm80ELb0ELb0ELb0ELb1ELb0ELb0ELb1ELb1EEENS1_21CollectiveEpilogueFwdINS6_IJS8_SA_S9_EEENS6_IJNS7_ILi1EEESI_SI_EEESC_SE_Li256ELb1ELb1ELb1ELb0EEENS1_36VarlenDynamicPersistentTileSchedulerILi128ELi48ELi256ELi256ELb1ELb1ELb0ELb0ELb1ELb1EEEEEEEEEvNT_6ParamsE:
[----:B------:R-:W-:Y:S01]  /*0000*/  LDC R1, c[0x0][0x28] ;  /* 0x00000a00ff017b82 */ /* 0x000fe20000000800 */
[----:B------:R-:W-:Y:S05]  /*0010*/  EXIT ;  /* 0x000000000000794d */ /* 0x000fea0003800000 */
.L_x_1:
        /* <DEDUP_REMOVED lines=14> */
.L_x_19:


//--------------------- .text._ZN7cutlass13device_kernelIN5flash19enable_sm80_to_sm89INS1_16FlashAttnFwdSm80INS1_25CollectiveMainloopFwdSm80ILi8ELi1ELb0EN4cute5tupleIJNS5_1CILi128EEENS7_ILi32EEENS7_ILi256EEEEEELi256ENS_6half_tEfNS_4arch4Sm80ELb0ELb0ELb0ELb1ELb0ELb1ELb1ELb1EEENS1_21CollectiveEpilogueFwdINS6_IJS8_SA_S9_EEENS6_IJNS7_ILi1EEESI_SI_EEESC_SE_Li256ELb1ELb1ELb1ELb0EEENS1_36VarlenDynamicPersistentTileSchedulerILi128ELi32ELi256ELi256ELb1ELb1ELb0ELb0ELb1ELb1EEEEEEEEEvNT_6ParamsE --------------------------
	.section	.text._ZN7cutlass13device_kernelIN5flash19enable_sm80_to_sm89INS1_16FlashAttnFwdSm80INS1_25CollectiveMainloopFwdSm80ILi8ELi1ELb0EN4cute5tupleIJNS5_1CILi128EEENS7_ILi32EEENS7_ILi256EEEEEELi256ENS_6half_tEfNS_4arch4Sm80ELb0ELb0ELb0ELb1ELb0ELb1ELb1ELb1EEENS1_21CollectiveEpilogueFwdINS6_IJS8_SA_S9_EEENS6_IJNS7_ILi1EEESI_SI_EEESC_SE_Li256ELb1ELb1ELb1ELb0EEENS1_36VarlenDynamicPersistentTileSchedulerILi128ELi32ELi256ELi256ELb1ELb1ELb0ELb0ELb1ELb1EEEEEEEEEvNT_6ParamsE,"ax",@progbits
	.align	128
.text._ZN7cutlass13device_kernelIN5flash19enable_sm80_to_sm89INS1_16FlashAttnFwdSm80INS1_25CollectiveMainloopFwdSm80ILi8ELi1ELb0EN4cute5tupleIJNS5_1CILi128EEENS7_ILi32EEENS7_ILi256EEEEEELi256ENS_6half_tEfNS_4arch4Sm80ELb0ELb0ELb0ELb1ELb0ELb1ELb1ELb1EEENS1_21CollectiveEpilogueFwdINS6_IJS8_SA_S9_EEENS6_IJNS7_ILi1EEESI_SI_EEESC_SE_Li256ELb1ELb1ELb1ELb0EEENS1_36VarlenDynamicPersistentTileSchedulerILi128ELi32ELi256ELi256ELb1ELb1ELb0ELb0ELb1ELb1EEEEEEEEEvNT_6ParamsE:
        .type           _ZN7cutlass13device_kernelIN5flash19enable_sm80_to_sm89INS1_16FlashAttnFwdSm80INS1_25CollectiveMainloopFwdSm80ILi8ELi1ELb0EN4cute5tupleIJNS5_1CILi128EEENS7_ILi32EEENS7_ILi256EEEEEELi256ENS_6half_tEfNS_4arch4Sm80ELb0ELb0ELb0ELb1ELb0ELb1ELb1ELb1EEENS1_21CollectiveEpilogueFwdINS6_IJS8_SA_S9_EEENS6_IJNS7_ILi1EEESI_SI_EEESC_SE_Li256ELb1ELb1ELb1ELb0EEENS1_36VarlenDynamicPersistentTileSchedulerILi128ELi32ELi256ELi256ELb1ELb1ELb0ELb0ELb1ELb1EEEEEEEEEvNT_6ParamsE,@function
        .size           _ZN7cutlass13device_kernelIN5flash19enable_sm80_to_sm89INS1_16FlashAttnFwdSm80INS1_25CollectiveMainloopFwdSm80ILi8ELi1ELb0EN4cute5tupleIJNS5_1CILi128EEENS7_ILi32EEENS7_ILi256EEEEEELi256ENS_6half_tEfNS_4arch4Sm80ELb0ELb0ELb0ELb1ELb0ELb1ELb1ELb1EEENS1_21CollectiveEpilogueFwdINS6_IJS8_SA_S9_EEENS6_IJNS7_ILi1EEESI_SI_EEESC_SE_Li256ELb1ELb1ELb1ELb0EEENS1_36VarlenDynamicPersistentTileSchedulerILi128ELi32ELi256ELi256ELb1ELb1ELb0ELb0ELb1ELb1EEEEEEEEEvNT_6ParamsE,(.L_x_20 - _ZN7cutlass13device_kernelIN5flash19enable_sm80_to_sm89INS1_16FlashAttnFwdSm80INS1_25CollectiveMainloopFwdSm80ILi8ELi1ELb0EN4cute5tupleIJNS5_1CILi128EEENS7_ILi32EEENS7_ILi256EEEEEELi256ENS_6half_tEfNS_4arch4Sm80ELb0ELb0ELb0ELb1ELb0ELb1ELb1ELb1EEENS1_21CollectiveEpilogueFwdINS6_IJS8_SA_S9_EEENS6_IJNS7_ILi1EEESI_SI_EEESC_SE_Li256ELb1ELb1ELb1ELb0EEENS1_36VarlenDynamicPersistentTileSchedulerILi128ELi32ELi256ELi256ELb1ELb1ELb0ELb0ELb1ELb1EEEEEEEEEvNT_6ParamsE)
        .other          _ZN7cutlass13device_kernelIN5flash19enable_sm80_to_sm89INS1_16FlashAttnFwdSm80INS1_25CollectiveMainloopFwdSm80ILi8ELi1ELb0EN4cute5tupleIJNS5_1CILi128EEENS7_ILi32EEENS7_ILi256EEEEEELi256ENS_6half_tEfNS_4arch4Sm80ELb0ELb0ELb0ELb1ELb0ELb1ELb1ELb1EEENS1_21CollectiveEpilogueFwdINS6_IJS8_SA_S9_EEENS6_IJNS7_ILi1EEESI_SI_EEESC_SE_Li256ELb1ELb1ELb1ELb0EEENS1_36VarlenDynamicPersistentTileSchedulerILi128ELi32ELi256ELi256ELb1ELb1ELb0ELb0ELb1ELb1EEEEEEEEEvNT_6ParamsE,@"STO_CUDA_ENTRY STV_DEFAULT"
_ZN7cutlass13device_kernelIN5flash19enable_sm80_to_sm89INS1_16FlashAttnFwdSm80INS1_25CollectiveMainloopFwdSm80ILi8ELi1ELb0EN4cute5tupleIJNS5_1CILi128EEENS7_ILi32EEENS7_ILi256EEEEEELi256ENS_6half_tEfNS_4arch4Sm80ELb0ELb0ELb0ELb1ELb0ELb1ELb1ELb1EEENS1_21CollectiveEpilogueFwdINS6_IJS8_SA_S9_EEENS6_IJNS7_ILi1EEESI_SI_EEESC_SE_Li256ELb1ELb1ELb1ELb0EEENS1_36VarlenDynamicPersistentTileSchedulerILi128ELi32ELi256ELi256ELb1ELb1ELb0ELb0ELb1ELb1EEEEEEEEEvNT_6ParamsE:
[----:B------:R-:W-:Y:S01]  /*0000*/  LDC R1, c[0x0][0x28] ;  /* 0x00000a00ff017b82 */ /* 0x000fe20000000800 */
[----:B------:R-:W-:Y:S05]  /*0010*/  EXIT ;  /* 0x000000000000794d */ /* 0x000fea0003800000 */
.L_x_2:
        /* <DEDUP_REMOVED lines=14> */
.L_x_20:


//--------------------- .text._ZN7cutlass13device_kernelIN5flash19enable_sm80_to_sm89INS1_16FlashAttnFwdSm80INS1_25CollectiveMainloopFwdSm80ILi8ELi1ELb1EN4cute5tupleIJNS5_1CILi128EEENS7_ILi48EEENS7_ILi256EEEEEELi256ENS_6half_tEfNS_4arch4Sm80ELb0ELb1ELb0ELb0ELb0ELb0ELb1ELb1EEENS1_21CollectiveEpilogueFwdINS6_IJS8_SA_S9_EEENS6_IJNS7_ILi1EEESI_SI_EEESC_SE_Li256ELb0ELb1ELb1ELb0EEENS1_19SingleTileSchedulerILb0ELb1ELb1ELi128EEEEEEEEEvNT_6ParamsE --------------------------
	.section	.text._ZN7cutlass13device_kernelIN5flash19enable_sm80_to_sm89INS1_16FlashAttnFwdSm80INS1_25CollectiveMainloopFwdSm80ILi8ELi1ELb1EN4cute5tupleIJNS5_1CILi128EEENS7_ILi48EEENS7_ILi256EEEEEELi256ENS_6half_tEfNS_4arch4Sm80ELb0ELb1ELb0ELb0ELb0ELb0ELb1ELb1EEENS1_21CollectiveEpilogueFwdINS6_IJS8_SA_S9_EEENS6_IJNS7_ILi1EEESI_SI_EEESC_SE_Li256ELb0ELb1ELb1ELb0EEENS1_19SingleTileSchedulerILb0ELb1ELb1ELi128EEEEEEEEEvNT_6ParamsE,"ax",@progbits
	.align	128
.text._ZN7cutlass13device_kernelIN5flash19enable_sm80_to_sm89INS1_16FlashAttnFwdSm80INS1_25CollectiveMainloopFwdSm80ILi8ELi1ELb1EN4cute5tupleIJNS5_1CILi128EEENS7_ILi48EEENS7_ILi256EEEEEELi256ENS_6half_tEfNS_4arch4Sm80ELb0ELb1ELb0ELb0ELb0ELb0ELb1ELb1EEENS1_21CollectiveEpilogueFwdINS6_IJS8_SA_S9_EEENS6_IJNS7_ILi1EEESI_SI_EEESC_SE_Li256ELb0ELb1ELb1ELb0EEENS1_19SingleTileSchedulerILb0ELb1ELb1ELi128EEEEEEEEEvNT_6ParamsE:
        .type           _ZN7cutlass13device_kernelIN5flash19enable_sm80_to_sm89INS1_16FlashAttnFwdSm80INS1_25CollectiveMainloopFwdSm80ILi8ELi1ELb1EN4cute5tupleIJNS5_1CILi128EEENS7_ILi48EEENS7_ILi256EEEEEELi256ENS_6half_tEfNS_4arch4Sm80ELb0ELb1ELb0ELb0ELb0ELb0ELb1ELb1EEENS1_21CollectiveEpilogueFwdINS6_IJS8_SA_S9_EEENS6_IJNS7_ILi1EEESI_SI_EEESC_SE_Li256ELb0ELb1ELb1ELb0EEENS1_19SingleTileSchedulerILb0ELb1ELb1ELi128EEEEEEEEEvNT_6ParamsE,@function
        .size           _ZN7cutlass13device_kernelIN5flash19enable_sm80_to_sm89INS1_16FlashAttnFwdSm80INS1_25CollectiveMainloopFwdSm80ILi8ELi1ELb1EN4cute5tupleIJNS5_1CILi128EEENS7_ILi48EEENS7_ILi256EEEEEELi256ENS_6half_tEfNS_4arch4Sm80ELb0ELb1ELb0ELb0ELb0ELb0ELb1ELb1EEENS1_21CollectiveEpilogueFwdINS6_IJS8_SA_S9_EEENS6_IJNS7_ILi1EEESI_SI_EEESC_SE_Li256ELb0ELb1ELb1ELb0EEENS1_19SingleTileSchedulerILb0ELb1ELb1ELi128EEEEEEEEEvNT_6ParamsE,(.L_x_21 - _ZN7cutlass13device_kernelIN5flash19enable_sm80_to_sm89INS1_16FlashAttnFwdSm80INS1_25CollectiveMainloopFwdSm80ILi8ELi1ELb1EN4cute5tupleIJNS5_1CILi128EEENS7_ILi48EEENS7_ILi256EEEEEELi256ENS_6half_tEfNS_4arch4Sm80ELb0ELb1ELb0ELb0ELb0ELb0ELb1ELb1EEENS1_21CollectiveEpilogueFwdINS6_IJS8_SA_S9_EEENS6_IJNS7_ILi1EEESI_SI_EEESC_SE_Li256ELb0ELb1ELb1ELb0EEENS1_19SingleTileSchedulerILb0ELb1ELb1ELi128EEEEEEEEEvNT_6ParamsE)
        .other          _ZN7cutlass13device_kernelIN5flash19enable_sm80_to_sm89INS1_16FlashAttnFwdSm80INS1_25CollectiveMainloopFwdSm80ILi8ELi1ELb1EN4cute5tupleIJNS5_1CILi128EEENS7_ILi48EEENS7_ILi256EEEEEELi256ENS_6half_tEfNS_4arch4Sm80ELb0ELb1ELb0ELb0ELb0ELb0ELb1ELb1EEENS1_21CollectiveEpilogueFwdINS6_IJS8_SA_S9_EEENS6_IJNS7_ILi1EEESI_SI_EEESC_SE_Li256ELb0ELb1ELb1ELb0EEENS1_19SingleTileSchedulerILb0ELb1ELb1ELi128EEEEEEEEEvNT_6ParamsE,@"STO_CUDA_ENTRY STV_DEFAULT"
_ZN7cutlass13device_kernelIN5flash19enable_sm80_to_sm89INS1_16FlashAttnFwdSm80INS1_25CollectiveMainloopFwdSm80ILi8ELi1ELb1EN4cute5tupleIJNS5_1CILi128EEENS7_ILi48EEENS7_ILi256EEEEEELi256ENS_6half_tEfNS_4arch4Sm80ELb0ELb1ELb0ELb0ELb0ELb0ELb1ELb1EEENS1_21CollectiveEpilogueFwdINS6_IJS8_SA_S9_EEENS6_IJNS7_ILi1EEESI_SI_EEESC_SE_Li256ELb0ELb1ELb1ELb0EEENS1_19SingleTileSchedulerILb0ELb1ELb1ELi128EEEEEEEEEvNT_6ParamsE:
[----:B------:R-:W-:Y:S01]  /*0000*/  LDC R1, c[0x0][0x28] ;  /* 0x00000a00ff017b82 */ /* 0x000fe20000000800 */
[----:B------:R-:W-:Y:S05]  /*0010*/  EXIT ;  /* 0x000000000000794d */ /* 0x000fea0003800000 */
.L_x_3:
        /* <DEDUP_REMOVED lines=14> */
.L_x_21:


//--------------------- .text._ZN7cutlass13device_kernelIN5flash19enable_sm80_to_sm89INS1_16FlashAttnFwdSm80INS1_25CollectiveMainloopFwdSm80ILi8ELi1ELb1EN4cute5tupleIJNS5_1CILi128EEENS7_ILi48EEENS7_ILi256EEEEEELi256ENS_6half_tEfNS_4arch4Sm80ELb0ELb1ELb0ELb1ELb0ELb0ELb1ELb1EEENS1_21CollectiveEpilogueFwdINS6_IJS8_SA_S9_EEENS6_IJNS7_ILi1EEESI_SI_EEESC_SE_Li256ELb1ELb1ELb1ELb0EEENS1_36VarlenDynamicPersistentTileSchedulerILi128ELi48ELi256ELi256ELb1ELb1ELb0ELb1ELb0ELb1EEEEEEEEEvNT_6ParamsE --------------------------
	.section	.text._ZN7cutlass13device_kernelIN5flash19enable_sm80_to_sm89INS1_16FlashAttnFwdSm80INS1_25CollectiveMainloopFwdSm80ILi8ELi1ELb1EN4cute5tupleIJNS5_1CILi128EEENS7_ILi48EEENS7_ILi256EEEEEELi256ENS_6half_tEfNS_4arch4Sm80ELb0ELb1ELb0ELb1ELb0ELb0ELb1ELb1EEENS1_21CollectiveEpilogueFwdINS6_IJS8_SA_S9_EEENS6_IJNS7_ILi1EEESI_SI_EEESC_SE_Li256ELb1ELb1ELb1ELb0EEENS1_36VarlenDynamicPersistentTileSchedulerILi128ELi48ELi256ELi256ELb1ELb1ELb0ELb1ELb0ELb1EEEEEEEEEvNT_6ParamsE,"ax",@progbits
	.align	128
.text._ZN7cutlass13device_kernelIN5flash19enable_sm80_to_sm89INS1_16FlashAttnFwdSm80INS1_25CollectiveMainloopFwdSm80ILi8ELi1ELb1EN4cute5tupleIJNS5_1CILi128EEENS7_ILi48EEENS7_ILi256EEEEEELi256ENS_6half_tEfNS_4arch4Sm80ELb0ELb1ELb0ELb1ELb0ELb0ELb1ELb1EEENS1_21CollectiveEpilogueFwdINS6_IJS8_SA_S9_EEENS6_IJNS7_ILi1EEESI_SI_EEESC_SE_Li256ELb1ELb1ELb1ELb0EEENS1_36VarlenDynamicPersistentTileSchedulerILi128ELi48ELi256ELi256ELb1ELb1ELb0ELb1ELb0ELb1EEEEEEEEEvNT_6ParamsE:
        .type           _ZN7cutlass13device_kernelIN5flash19enable_sm80_to_sm89INS1_16FlashAttnFwdSm80INS1_25CollectiveMainloopFwdSm80ILi8ELi1ELb1EN4cute5tupleIJNS5_1CILi128EEENS7_ILi48EEENS7_ILi256EEEEEELi256ENS_6half_tEfNS_4arch4Sm80ELb0ELb1ELb0ELb1ELb0ELb0ELb1ELb1EEENS1_21CollectiveEpilogueFwdINS6_IJS8_SA_S9_EEENS6_IJNS7_ILi1EEESI_SI_EEESC_SE_Li256ELb1ELb1ELb1ELb0EEENS1_36VarlenDynamicPersistentTileSchedulerILi128ELi48ELi256ELi256ELb1ELb1ELb0ELb1ELb0ELb1EEEEEEEEEvNT_6ParamsE,@function
        .size           _ZN7cutlass13device_kernelIN5flash19enable_sm80_to_sm89INS1_16FlashAttnFwdSm80INS1_25CollectiveMainloopFwdSm80ILi8ELi1ELb1EN4cute5tupleIJNS5_1CILi128EEENS7_ILi48EEENS7_ILi256EEEEEELi256ENS_6half_tEfNS_4arch4Sm80ELb0ELb1ELb0ELb1ELb0ELb0ELb1ELb1EEENS1_21CollectiveEpilogueFwdINS6_IJS8_SA_S9_EEENS6_IJNS7_ILi1EEESI_SI_EEESC_SE_Li256ELb1ELb1ELb1ELb0EEENS1_36VarlenDynamicPersistentTileSchedulerILi128ELi48ELi256ELi256ELb1ELb1ELb0ELb1ELb0ELb1EEEEEEEEEvNT_6ParamsE,(.L_x_22 - _ZN7cutlass13device_kernelIN5flash19enable_sm80_to_sm89INS1_16FlashAttnFwdSm80INS1_25CollectiveMainloopFwdSm80ILi8ELi1ELb1EN4cute5tupleIJNS5_1CILi128EEENS7_ILi48EEENS7_ILi256EEEEEELi256ENS_6half_tEfNS_4arch4Sm80ELb0ELb1ELb0ELb1ELb0ELb0ELb1ELb1EEENS1_21CollectiveEpilogueFwdINS6_IJS8_SA_S9_EEENS6_IJNS7_ILi1EEESI_SI_EEESC_SE_Li256ELb1ELb1ELb1ELb0EEENS1_36VarlenDynamicPersistentTileSchedulerILi128ELi48ELi256ELi256ELb1ELb1ELb0ELb1ELb0ELb1EEEEEEEEEvNT_6ParamsE)
        .other          _ZN7cutlass13device_kernelIN5flash19enable_sm80_to_sm89INS1_16FlashAttnFwdSm80INS1_25CollectiveMainloopFwdSm80ILi8ELi1ELb1EN4cute5tupleIJNS5_1CILi128EEENS7_ILi48EEENS7_ILi256EEEEEELi256ENS_6half_tEfNS_4arch4Sm80ELb0ELb1ELb0ELb1ELb0ELb0ELb1ELb1EEENS1_21CollectiveEpilogueFwdINS6_IJS8_SA_S9_EEENS6_IJNS7_ILi1EEESI_SI_EEESC_SE_Li256ELb1ELb1ELb1ELb0EEENS1_36VarlenDynamicPersistentTileSchedulerILi128ELi48ELi256ELi256ELb1ELb1ELb0ELb1ELb0ELb1EEEEEEEEEvNT_6ParamsE,@"STO_CUDA_ENTRY STV_DEFAULT"
_ZN7cutlass13device_kernelIN5flash19enable_sm80_to_sm89INS1_16FlashAttnFwdSm80INS1_25CollectiveMainloopFwdSm80ILi8ELi1ELb1EN4cute5tupleIJNS5_1CILi128EEENS7_ILi48EEENS7_ILi256EEEEEELi256ENS_6half_tEfNS_4arch4Sm80ELb0ELb1ELb0ELb1ELb0ELb0ELb1ELb1EEENS1_21CollectiveEpilogueFwdINS6_IJS8_SA_S9_EEENS6_IJNS7_ILi1EEESI_SI_EEESC_SE_Li256ELb1ELb1ELb1ELb0EEENS1_36VarlenDynamicPersistentTileSchedulerILi128ELi48ELi256ELi256ELb1ELb1ELb0ELb1ELb0ELb1EEEEEEEEEvNT_6ParamsE:
[----:B------:R-:W-:Y:S01]  /*0000*/  LDC R1, c[0x0][0x28] ;  /* 0x00000a00ff017b82 */ /* 0x000fe20000000800 */
[----:B------:R-:W-:Y:S05]  /*0010*/  EXIT ;  /* 0x000000000000794d */ /* 0x000fea0003800000 */
.L_x_4:
        /* <DEDUP_REMOVED lines=14> */
.L_x_22:


//--------------------- .text._ZN7cutlass13device_kernelIN5flash19enable_sm80_to_sm89INS1_16FlashAttnFwdSm80INS1_25CollectiveMainloopFwdSm80ILi8ELi1ELb0EN4cute5tupleIJNS5_1CILi128EEENS7_ILi32EEENS7_ILi256EEEEEELi256ENS_6half_tEfNS_4arch4Sm80ELb0ELb1ELb0ELb1ELb0ELb1ELb1ELb1EEENS1_21CollectiveEpilogueFwdINS6_IJS8_SA_S9_EEENS6_IJNS7_ILi1EEESI_SI_EEESC_SE_Li256ELb1ELb1ELb1ELb0EEENS1_36VarlenDynamicPersistentTileSchedulerILi128ELi32ELi256ELi256ELb1ELb1ELb0ELb1ELb0ELb1EEEEEEEEEvNT_6ParamsE --------------------------
	.section	.text._ZN7cutlass13device_kernelIN5flash19enable_sm80_to_sm89INS1_16FlashAttnFwdSm80INS1_25CollectiveMainloopFwdSm80ILi8ELi1ELb0EN4cute5tupleIJNS5_1CILi128EEENS7_ILi32EEENS7_ILi256EEEEEELi256ENS_6half_tEfNS_4arch4Sm80ELb0ELb1ELb0ELb1ELb0ELb1ELb1ELb1EEENS1_21CollectiveEpilogueFwdINS6_IJS8_SA_S9_EEENS6_IJNS7_ILi1EEESI_SI_EEESC_SE_Li256ELb1ELb1ELb1ELb0EEENS1_36VarlenDynamicPersistentTileSchedulerILi128ELi32ELi256ELi256ELb1ELb1ELb0ELb1ELb0ELb1EEEEEEEEEvNT_6ParamsE,"ax",@progbits
	.align	128
.text._ZN7cutlass13device_kernelIN5flash19enable_sm80_to_sm89INS1_16FlashAttnFwdSm80INS1_25CollectiveMainloopFwdSm80ILi8ELi1ELb0EN4cute5tupleIJNS5_1CILi128EEENS7_ILi32EEENS7_ILi256EEEEEELi256ENS_6half_tEfNS_4arch4Sm80ELb0ELb1ELb0ELb1ELb0ELb1ELb1ELb1EEENS1_21CollectiveEpilogueFwdINS6_IJS8_SA_S9_EEENS6_IJNS7_ILi1EEESI_SI_EEESC_SE_Li256ELb1ELb1ELb1ELb0EEENS1_36VarlenDynamicPersistentTileSchedulerILi128ELi32ELi256ELi256ELb1ELb1ELb0ELb1ELb0ELb1EEEEEEEEEvNT_6ParamsE:
        .type           _ZN7cutlass13device_kernelIN5flash19enable_sm80_to_sm89INS1_16FlashAttnFwdSm80INS1_25CollectiveMainloopFwdSm80ILi8ELi1ELb0EN4cute5tupleIJNS5_1CILi128EEENS7_ILi32EEENS7_ILi256EEEEEELi256ENS_6half_tEfNS_4arch4Sm80ELb0ELb1ELb0ELb1ELb0ELb1ELb1ELb1EEENS1_21CollectiveEpilogueFwdINS6_IJS8_SA_S9_EEENS6_IJNS7_ILi1EEESI_SI_EEESC_SE_Li256ELb1ELb1ELb1ELb0EEENS1_36VarlenDynamicPersistentTileSchedulerILi128ELi32ELi256ELi256ELb1ELb1ELb0ELb1ELb0ELb1EEEEEEEEEvNT_6ParamsE,@function
        .size           _ZN7cutlass13device_kernelIN5flash19enable_sm80_to_sm89INS1_16FlashAttnFwdSm80INS1_25CollectiveMainloopFwdSm80ILi8ELi1ELb0EN4cute5tupleIJNS5_1CILi128EEENS7_ILi32EEENS7_ILi256EEEEEELi256ENS_6half_tEfNS_4arch4Sm80ELb0ELb1ELb0ELb1ELb0ELb1ELb1ELb1EEENS1_21CollectiveEpilogueFwdINS6_IJS8_SA_S9_EEENS6_IJNS7_ILi1EEESI_SI_EEESC_SE_Li256ELb1ELb1ELb1ELb0EEENS1_36VarlenDynamicPersistentTileSchedulerILi128ELi32ELi256ELi256ELb1ELb1ELb0ELb1ELb0ELb1EEEEEEEEEvNT_6ParamsE,(.L_x_23 - _ZN7cutlass13device_kernelIN5flash19enable_sm80_to_sm89INS1_16FlashAttnFwdSm80INS1_25CollectiveMainloopFwdSm80ILi8ELi1ELb0EN4cute5tupleIJNS5_1CILi128EEENS7_ILi32EEENS7_ILi256EEEEEELi256ENS_6half_tEfNS_4arch4Sm80ELb0ELb1ELb0ELb1ELb0ELb1ELb1ELb1EEENS1_21CollectiveEpilogueFwdINS6_IJS8_SA_S9_EEENS6_IJNS7_ILi1EEESI_SI_EEESC_SE_Li256ELb1ELb1ELb1ELb0EEENS1_36VarlenDynamicPersistentTileSchedulerILi128ELi32ELi256ELi256ELb1ELb1ELb0ELb1ELb0ELb1EEEEEEEEEvNT_6ParamsE)
        .other          _ZN7cutlass13device_kernelIN5flash19enable_sm80_to_sm89INS1_16FlashAttnFwdSm80INS1_25CollectiveMainloopFwdSm80ILi8ELi1ELb0EN4cute5tupleIJNS5_1CILi128EEENS7_ILi32EEENS7_ILi256EEEEEELi256ENS_6half_tEfNS_4arch4Sm80ELb0ELb1ELb0ELb1ELb0ELb1ELb1ELb1EEENS1_21CollectiveEpilogueFwdINS6_IJS8_SA_S9_EEENS6_IJNS7_ILi1EEESI_SI_EEESC_SE_Li256ELb1ELb1ELb1ELb0EEENS1_36VarlenDynamicPersistentTileSchedulerILi128ELi32ELi256ELi256ELb1ELb1ELb0ELb1ELb0ELb1EEEEEEEEEvNT_6ParamsE,@"STO_CUDA_ENTRY STV_DEFAULT"
_ZN7cutlass13device_kernelIN5flash19enable_sm80_to_sm89INS1_16FlashAttnFwdSm80INS1_25CollectiveMainloopFwdSm80ILi8ELi1ELb0EN4cute5tupleIJNS5_1CILi128EEENS7_ILi32EEENS7_ILi256EEEEEELi256ENS_6half_tEfNS_4arch4Sm80ELb0ELb1ELb0ELb1ELb0ELb1ELb1ELb1EEENS1_21CollectiveEpilogueFwdINS6_IJS8_SA_S9_EEENS6_IJNS7_ILi1EEESI_SI_EEESC_SE_Li256ELb1ELb1ELb1ELb0EEENS1_36VarlenDynamicPersistentTileSchedulerILi128ELi32ELi256ELi256ELb1ELb1ELb0ELb1ELb0ELb1EEEEEEEEEvNT_6ParamsE:
[----:B------:R-:W-:Y:S01]  /*0000*/  LDC R1, c[0x0][0x28] ;  /* 0x00000a00ff017b82 */ /* 0x000fe20000000800 */
[----:B------:R-:W-:Y:S05]  /*0010*/  EXIT ;  /* 0x000000000000794d */ /* 0x000fea0003800000 */
.L_x_5:
        /* <DEDUP_REMOVED lines=14> */
.L_x_23:


//--------------------- .text._ZN7cutlass13device_kernelIN5flash19enable_sm80_to_sm89INS1_16FlashAttnFwdSm80INS1_25CollectiveMainloopFwdSm80ILi8ELi1ELb1EN4cute5tupleIJNS5_1CILi128EEENS7_ILi64EEENS7_ILi256EEEEEELi256ENS_6half_tEfNS_4arch4Sm80ELb1ELb0ELb0ELb0ELb0ELb0ELb1ELb1EEENS1_21CollectiveEpilogueFwdINS6_IJS8_SA_S9_EEENS6_IJNS7_ILi1EEESI_SI_EEESC_SE_Li256ELb0ELb1ELb1ELb0EEENS1_30DynamicPersistentTileSchedulerILi256ELi256ELb1ELb1ELb0EEEEEEEEEvNT_6ParamsE --------------------------
	.section	.text._ZN7cutlass13device_kernelIN5flash19enable_sm80_to_sm89INS1_16FlashAttnFwdSm80INS1_25CollectiveMainloopFwdSm80ILi8ELi1ELb1EN4cute5tupleIJNS5_1CILi128EEENS7_ILi64EEENS7_ILi256EEEEEELi256ENS_6half_tEfNS_4arch4Sm80ELb1ELb0ELb0ELb0ELb0ELb0ELb1ELb1EEENS1_21CollectiveEpilogueFwdINS6_IJS8_SA_S9_EEENS6_IJNS7_ILi1EEESI_SI_EEESC_SE_Li256ELb0ELb1ELb1ELb0EEENS1_30DynamicPersistentTileSchedulerILi256ELi256ELb1ELb1ELb0EEEEEEEEEvNT_6ParamsE,"ax",@progbits
	.align	128
.text._ZN7cutlass13device_kernelIN5flash19enable_sm80_to_sm89INS1_16FlashAttnFwdSm80INS1_25CollectiveMainloopFwdSm80ILi8ELi1ELb1EN4cute5tupleIJNS5_1CILi128EEENS7_ILi64EEENS7_ILi256EEEEEELi256ENS_6half_tEfNS_4arch4Sm80ELb1ELb0ELb0ELb0ELb0ELb0ELb1ELb1EEENS1_21CollectiveEpilogueFwdINS6_IJS8_SA_S9_EEENS6_IJNS7_ILi1EEESI_SI_EEESC_SE_Li256ELb0ELb1ELb1ELb0EEENS1_30DynamicPersistentTileSchedulerILi256ELi256ELb1ELb1ELb0EEEEEEEEEvNT_6ParamsE:
        .type           _ZN7cutlass13device_kernelIN5flash19enable_sm80_to_sm89INS1_16FlashAttnFwdSm80INS1_25CollectiveMainloopFwdSm80ILi8ELi1ELb1EN4cute5tupleIJNS5_1CILi128EEENS7_ILi64EEENS7_ILi256EEEEEELi256ENS_6half_tEfNS_4arch4Sm80ELb1ELb0ELb0ELb0ELb0ELb0ELb1ELb1EEENS1_21CollectiveEpilogueFwdINS6_IJS8_SA_S9_EEENS6_IJNS7_ILi1EEESI_SI_EEESC_SE_Li256ELb0ELb1ELb1ELb0EEENS1_30DynamicPersistentTileSchedulerILi256ELi256ELb1ELb1ELb0EEEEEEEEEvNT_6ParamsE,@function
        .size           _ZN7cutlass13device_kernelIN5flash19enable_sm80_to_sm89INS1_16FlashAttnFwdSm80INS1_25CollectiveMainloopFwdSm80ILi8ELi1ELb1EN4cute5tupleIJNS5_1CILi128EEENS7_ILi64EEENS7_ILi256EEEEEELi256ENS_6half_tEfNS_4arch4Sm80ELb1ELb0ELb0ELb0ELb0ELb0ELb1ELb1EEENS1_21CollectiveEpilogueFwdINS6_IJS8_SA_S9_EEENS6_IJNS7_ILi1EEESI_SI_EEESC_SE_Li256ELb0ELb1ELb1ELb0EEENS1_30DynamicPersistentTileSchedulerILi256ELi256ELb1ELb1ELb0EEEEEEEEEvNT_6ParamsE,(.L_x_24 - _ZN7cutlass13device_kernelIN5flash19enable_sm80_to_sm89INS1_16FlashAttnFwdSm80INS1_25CollectiveMainloopFwdSm80ILi8ELi1ELb1EN4cute5tupleIJNS5_1CILi128EEENS7_ILi64EEENS7_ILi256EEEEEELi256ENS_6half_tEfNS_4arch4Sm80ELb1ELb0ELb0ELb0ELb0ELb0ELb1ELb1EEENS1_21CollectiveEpilogueFwdINS6_IJS8_SA_S9_EEENS6_IJNS7_ILi1EEESI_SI_EEESC_SE_Li256ELb0ELb1ELb1ELb0EEENS1_30DynamicPersistentTileSchedulerILi256ELi256ELb1ELb1ELb0EEEEEEEEEvNT_6ParamsE)
        .other          _ZN7cutlass13device_kernelIN5flash19enable_sm80_to_sm89INS1_16FlashAttnFwdSm80INS1_25CollectiveMainloopFwdSm80ILi8ELi1ELb1EN4cute5tupleIJNS5_1CILi128EEENS7_ILi64EEENS7_ILi256EEEEEELi256ENS_6half_tEfNS_4arch4Sm80ELb1ELb0ELb0ELb0ELb0ELb0ELb1ELb1EEENS1_21CollectiveEpilogueFwdINS6_IJS8_SA_S9_EEENS6_IJNS7_ILi1EEESI_SI_EEESC_SE_Li256ELb0ELb1ELb1ELb0EEENS1_30DynamicPersistentTileSchedulerILi256ELi256ELb1ELb1ELb0EEEEEEEEEvNT_6ParamsE,@"STO_CUDA_ENTRY STV_DEFAULT"
_ZN7cutlass13device_kernelIN5flash19enable_sm80_to_sm89INS1_16FlashAttnFwdSm80INS1_25CollectiveMainloopFwdSm80ILi8ELi1ELb1EN4cute5tupleIJNS5_1CILi128EEENS7_ILi64EEENS7_ILi256EEEEEELi256ENS_6half_tEfNS_4arch4Sm80ELb1ELb0ELb0ELb0ELb0ELb0ELb1ELb1EEENS1_21CollectiveEpilogueFwdINS6_IJS8_SA_S9_EEENS6_IJNS7_ILi1EEESI_SI_EEESC_SE_Li256ELb0ELb1ELb1ELb0EEENS1_30DynamicPersistentTileSchedulerILi256ELi256ELb1ELb1ELb0EEEEEEEEEvNT_6ParamsE:
[----:B------:R-:W-:Y:S01]  /*0000*/  LDC R1, c[0x0][0x28] ;  /* 0x00000a00ff017b82 */ /* 0x000fe20000000800 */
[----:B------:R-:W-:Y:S05]  /*0010*/  EXIT ;  /* 0x000000000000794d */ /* 0x000fea0003800000 */
.L_x_6:
        /* <DEDUP_REMOVED lines=14> */
.L_x_24:


//--------------------- .text._ZN7cutlass13device_kernelIN5flash19enable_sm80_to_sm89INS1_16FlashAttnFwdSm80INS1_25CollectiveMainloopFwdSm80ILi8ELi1ELb1EN4cute5tupleIJNS5_1CILi128EEENS7_ILi48EEENS7_ILi256EEEEEELi256ENS_6half_tEfNS_4arch4Sm80ELb1ELb0ELb0ELb1ELb0ELb0ELb1ELb1EEENS1_21CollectiveEpilogueFwdINS6_IJS8_SA_S9_EEENS6_IJNS7_ILi1EEESI_SI_EEESC_SE_Li256ELb1ELb1ELb1ELb0EEENS1_36VarlenDynamicPersistentTileSchedulerILi128ELi48ELi256ELi256ELb1ELb1ELb0ELb1ELb1ELb1EEEEEEEEEvNT_6ParamsE --------------------------
	.section	.text._ZN7cutlass13device_kernelIN5flash19enable_sm80_to_sm89INS1_16FlashAttnFwdSm80INS1_25CollectiveMainloopFwdSm80ILi8ELi1ELb1EN4cute5tupleIJNS5_1CILi128EEENS7_ILi48EEENS7_ILi256EEEEEELi256ENS_6half_tEfNS_4arch4Sm80ELb1ELb0ELb0ELb1ELb0ELb0ELb1ELb1EEENS1_21CollectiveEpilogueFwdINS6_IJS8_SA_S9_EEENS6_IJNS7_ILi1EEESI_SI_EEESC_SE_Li256ELb1ELb1ELb1ELb0EEENS1_36VarlenDynamicPersistentTileSchedulerILi128ELi48ELi256ELi256ELb1ELb1ELb0ELb1ELb1ELb1EEEEEEEEEvNT_6ParamsE,"ax",@progbits
	.align	128
.text._ZN7cutlass13device_kernelIN5flash19enable_sm80_to_sm89INS1_16FlashAttnFwdSm80INS1_25CollectiveMainloopFwdSm80ILi8ELi1ELb1EN4cute5tupleIJNS5_1CILi128EEENS7_ILi48EEENS7_ILi256EEEEEELi256ENS_6half_tEfNS_4arch4Sm80ELb1ELb0ELb0ELb1ELb0ELb0ELb1ELb1EEENS1_21CollectiveEpilogueFwdINS6_IJS8_SA_S9_EEENS6_IJNS7_ILi1EEESI_SI_EEESC_SE_Li256ELb1ELb1ELb1ELb0EEENS1_36VarlenDynamicPersistentTileSchedulerILi128ELi48ELi256ELi256ELb1ELb1ELb0ELb1ELb1ELb1EEEEEEEEEvNT_6ParamsE:
        .type           _ZN7cutlass13device_kernelIN5flash19enable_sm80_to_sm89INS1_16FlashAttnFwdSm80INS1_25CollectiveMainloopFwdSm80ILi8ELi1ELb1EN4cute5tupleIJNS5_1CILi128EEENS7_ILi48EEENS7_ILi256EEEEEELi256ENS_6half_tEfNS_4arch4Sm80ELb1ELb0ELb0ELb1ELb0ELb0ELb1ELb1EEENS1_21CollectiveEpilogueFwdINS6_IJS8_SA_S9_EEENS6_IJNS7_ILi1EEESI_SI_EEESC_SE_Li256ELb1ELb1ELb1ELb0EEENS1_36VarlenDynamicPersistentTileSchedulerILi128ELi48ELi256ELi256ELb1ELb1ELb0ELb1ELb1ELb1EEEEEEEEEvNT_6ParamsE,@function
        .size           _ZN7cutlass13device_kernelIN5flash19enable_sm80_to_sm89INS1_16FlashAttnFwdSm80INS1_25CollectiveMainloopFwdSm80ILi8ELi1ELb1EN4cute5tupleIJNS5_1CILi128EEENS7_ILi48EEENS7_ILi256EEEEEELi256ENS_6half_tEfNS_4arch4Sm80ELb1ELb0ELb0ELb1ELb0ELb0ELb1ELb1EEENS1_21CollectiveEpilogueFwdINS6_IJS8_SA_S9_EEENS6_IJNS7_ILi1EEESI_SI_EEESC_SE_Li256ELb1ELb1ELb1ELb0EEENS1_36VarlenDynamicPersistentTileSchedulerILi128ELi48ELi256ELi256ELb1ELb1ELb0ELb1ELb1ELb1EEEEEEEEEvNT_6ParamsE,(.L_x_25 - _ZN7cutlass13device_kernelIN5flash19enable_sm80_to_sm89INS1_16FlashAttnFwdSm80INS1_25CollectiveMainloopFwdSm80ILi8ELi1ELb1EN4cute5tupleIJNS5_1CILi128EEENS7_ILi48EEENS7_ILi256EEEEEELi256ENS_6half_tEfNS_4arch4Sm80ELb1ELb0ELb0ELb1ELb0ELb0ELb1ELb1EEENS1_21CollectiveEpilogueFwdINS6_IJS8_SA_S9_EEENS6_IJNS7_ILi1EEESI_SI_EEESC_SE_Li256ELb1ELb1ELb1ELb0EEENS1_36VarlenDynamicPersistentTileSchedulerILi128ELi48ELi256ELi256ELb1ELb1ELb0ELb1ELb1ELb1EEEEEEEEEvNT_6ParamsE)
        .other          _ZN7cutlass13device_kernelIN5flash19enable_sm80_to_sm89INS1_16FlashAttnFwdSm80INS1_25CollectiveMainloopFwdSm80ILi8ELi1ELb1EN4cute5tupleIJNS5_1CILi128EEENS7_ILi48EEENS7_ILi256EEEEEELi256ENS_6half_tEfNS_4arch4Sm80ELb1ELb0ELb0ELb1ELb0ELb0ELb1ELb1EEENS1_21CollectiveEpilogueFwdINS6_IJS8_SA_S9_EEENS6_IJNS7_ILi1EEESI_SI_EEESC_SE_Li256ELb1ELb1ELb1ELb0EEENS1_36VarlenDynamicPersistentTileSchedulerILi128ELi48ELi256ELi256ELb1ELb1ELb0ELb1ELb1ELb1EEEEEEEEEvNT_6ParamsE,@"STO_CUDA_ENTRY STV_DEFAULT"
_ZN7cutlass13device_kernelIN5flash19enable_sm80_to_sm89INS1_16FlashAttnFwdSm80INS1_25CollectiveMainloopFwdSm80ILi8ELi1ELb1EN4cute5tupleIJNS5_1CILi128EEENS7_ILi48EEENS7_ILi256EEEEEELi256ENS_6half_tEfNS_4arch4Sm80ELb1ELb0ELb0ELb1ELb0ELb0ELb1ELb1EEENS1_21CollectiveEpilogueFwdINS6_IJS8_SA_S9_EEENS6_IJNS7_ILi1EEESI_SI_EEESC_SE_Li256ELb1ELb1ELb1ELb0EEENS1_36VarlenDynamicPersistentTileSchedulerILi128ELi48ELi256ELi256ELb1ELb1ELb0ELb1ELb1ELb1EEEEEEEEEvNT_6ParamsE:
[----:B------:R-:W-:Y:S01]  /*0000*/  LDC R1, c[0x0][0x28] ;  /* 0x00000a00ff017b82 */ /* 0x000fe20000000800 */
[----:B------:R-:W-:Y:S05]  /*0010*/  EXIT ;  /* 0x000000000000794d */ /* 0x000fea0003800000 */
.L_x_7:
        /* <DEDUP_REMOVED lines=14> */
.L_x_25:


//--------------------- .text._ZN7cutlass13device_kernelIN5flash19enable_sm80_to_sm89INS1_16FlashAttnFwdSm80INS1_25CollectiveMainloopFwdSm80ILi8ELi1ELb0EN4cute5tupleIJNS5_1CILi128EEENS7_ILi32EEENS7_ILi256EEEEEELi256ENS_6half_tEfNS_4arch4Sm80ELb1ELb0ELb0ELb1ELb0ELb1ELb1ELb1EEENS1_21CollectiveEpilogueFwdINS6_IJS8_SA_S9_EEENS6_IJNS7_ILi1EEESI_SI_EEESC_SE_Li256ELb1ELb1ELb1ELb0EEENS1_36VarlenDynamicPersistentTileSchedulerILi128ELi32ELi256ELi256ELb1ELb1ELb0ELb1ELb1ELb1EEEEEEEEEvNT_6ParamsE --------------------------
	.section	.text._ZN7cutlass13device_kernelIN5flash19enable_sm80_to_sm89INS1_16FlashAttnFwdSm80INS1_25CollectiveMainloopFwdSm80ILi8ELi1ELb0EN4cute5tupleIJNS5_1CILi128EEENS7_ILi32EEENS7_ILi256EEEEEELi256ENS_6half_tEfNS_4arch4Sm80ELb1ELb0ELb0ELb1ELb0ELb1ELb1ELb1EEENS1_21CollectiveEpilogueFwdINS6_IJS8_SA_S9_EEENS6_IJNS7_ILi1EEESI_SI_EEESC_SE_Li256ELb1ELb1ELb1ELb0EEENS1_36VarlenDynamicPersistentTileSchedulerILi128ELi32ELi256ELi256ELb1ELb1ELb0ELb1ELb1ELb1EEEEEEEEEvNT_6ParamsE,"ax",@progbits
	.align	128
.text._ZN7cutlass13device_kernelIN5flash19enable_sm80_to_sm89INS1_16FlashAttnFwdSm80INS1_25CollectiveMainloopFwdSm80ILi8ELi1ELb0EN4cute5tupleIJNS5_1CILi128EEENS7_ILi32EEENS7_ILi256EEEEEELi256ENS_6half_tEfNS_4arch4Sm80ELb1ELb0ELb0ELb1ELb0ELb1ELb1ELb1EEENS1_21CollectiveEpilogueFwdINS6_IJS8_SA_S9_EEENS6_IJNS7_ILi1EEESI_SI_EEESC_SE_Li256ELb1ELb1ELb1ELb0EEENS1_36VarlenDynamicPersistentTileSchedulerILi128ELi32ELi256ELi256ELb1ELb1ELb0ELb1ELb1ELb1EEEEEEEEEvNT_6ParamsE:
        .type           _ZN7cutlass13device_kernelIN5flash19enable_sm80_to_sm89INS1_16FlashAttnFwdSm80INS1_25CollectiveMainloopFwdSm80ILi8ELi1ELb0EN4cute5tupleIJNS5_1CILi128EEENS7_ILi32EEENS7_ILi256EEEEEELi256ENS_6half_tEfNS_4arch4Sm80ELb1ELb0ELb0ELb1ELb0ELb1ELb1ELb1EEENS1_21CollectiveEpilogueFwdINS6_IJS8_SA_S9_EEENS6_IJNS7_ILi1EEESI_SI_EEESC_SE_Li256ELb1ELb1ELb1ELb0EEENS1_36VarlenDynamicPersistentTileSchedulerILi128ELi32ELi256ELi256ELb1ELb1ELb0ELb1ELb1ELb1EEEEEEEEEvNT_6ParamsE,@function
        .size           _ZN7cutlass13device_kernelIN5flash19enable_sm80_to_sm89INS1_16FlashAttnFwdSm80INS1_25CollectiveMainloopFwdSm80ILi8ELi1ELb0EN4cute5tupleIJNS5_1CILi128EEENS7_ILi32EEENS7_ILi256EEEEEELi256ENS_6half_tEfNS_4arch4Sm80ELb1ELb0ELb0ELb1ELb0ELb1ELb1ELb1EEENS1_21CollectiveEpilogueFwdINS6_IJS8_SA_S9_EEENS6_IJNS7_ILi1EEESI_SI_EEESC_SE_Li256ELb1ELb1ELb1ELb0EEENS1_36VarlenDynamicPersistentTileSchedulerILi128ELi32ELi256ELi256ELb1ELb1ELb0ELb1ELb1ELb1EEEEEEEEEvNT_6ParamsE,(.L_x_26 - _ZN7cutlass13device_kernelIN5flash19enable_sm80_to_sm89INS1_16FlashAttnFwdSm80INS1_25CollectiveMainloopFwdSm80ILi8ELi1ELb0EN4cute5tupleIJNS5_1CILi128EEENS7_ILi32EEENS7_ILi256EEEEEELi256ENS_6half_tEfNS_4arch4Sm80ELb1ELb0ELb0ELb1ELb0ELb1ELb1ELb1EEENS1_21CollectiveEpilogueFwdINS6_IJS8_SA_S9_EEENS6_IJNS7_ILi1EEESI_SI_EEESC_SE_Li256ELb1ELb1ELb1ELb0EEENS1_36VarlenDynamicPersistentTileSchedulerILi128ELi32ELi256ELi256ELb1ELb1ELb0ELb1ELb1ELb1EEEEEEEEEvNT_6ParamsE)
        .other          _ZN7cutlass13device_kernelIN5flash19enable_sm80_to_sm89INS1_16FlashAttnFwdSm80INS1_25CollectiveMainloopFwdSm80ILi8ELi1ELb0EN4cute5tupleIJNS5_1CILi128EEENS7_ILi32EEENS7_ILi256EEEEEELi256ENS_6half_tEfNS_4arch4Sm80ELb1ELb0ELb0ELb1ELb0ELb1ELb1ELb1EEENS1_21CollectiveEpilogueFwdINS6_IJS8_SA_S9_EEENS6_IJNS7_ILi1EEESI_SI_EEESC_SE_Li256ELb1ELb1ELb1ELb0EEENS1_36VarlenDynamicPersistentTileSchedulerILi128ELi32ELi256ELi256ELb1ELb1ELb0ELb1ELb1ELb1EEEEEEEEEvNT_6ParamsE,@"STO_CUDA_ENTRY STV_DEFAULT"
_ZN7cutlass13device_kernelIN5flash19enable_sm80_to_sm89INS1_16FlashAttnFwdSm80INS1_25CollectiveMainloopFwdSm80ILi8ELi1ELb0EN4cute5tupleIJNS5_1CILi128EEENS7_ILi32EEENS7_ILi256EEEEEELi256ENS_6half_tEfNS_4arch4Sm80ELb1ELb0ELb0ELb1ELb0ELb1ELb1ELb1EEENS1_21CollectiveEpilogueFwdINS6_IJS8_SA_S9_EEENS6_IJNS7_ILi1EEESI_SI_EEESC_SE_Li256ELb1ELb1ELb1ELb0EEENS1_36VarlenDynamicPersistentTileSchedulerILi128ELi32ELi256ELi256ELb1ELb1ELb0ELb1ELb1ELb1EEEEEEEEEvNT_6ParamsE:
[----:B------:R-:W-:Y:S01]  /*0000*/  LDC R1, c[0x0][0x28] ;  /* 0x00000a00ff017b82 */ /* 0x000fe20000000800 */
[----:B------:R-:W-:Y:S05]  /*0010*/  EXIT ;  /* 0x000000000000794d */ /* 0x000fea0003800000 */
.L_x_8:
        /* <DEDUP_REMOVED lines=14> */
.L_x_26:


//--------------------- .text._ZN7cutlass13device_kernelIN5flash19enable_sm80_to_sm89INS1_16FlashAttnFwdSm80INS1_25CollectiveMainloopFwdSm80ILi8ELi1ELb0EN4cute5tupleIJNS5_1CILi128EEENS7_ILi96EEENS7_ILi256EEEEEELi256ENS_6half_tEfNS_4arch4Sm80ELb0ELb0ELb0ELb0ELb0ELb0ELb1ELb1EEENS1_21CollectiveEpilogueFwdINS6_IJS8_SA_S9_EEENS6_IJNS7_ILi1EEESI_SI_EEESC_SE_Li256ELb0ELb1ELb1ELb0EEENS1_19SingleTileSchedulerILb0ELb1ELb1ELi128EEEEEEEEEvNT_6ParamsE --------------------------
	.section	.text._ZN7cutlass13device_kernelIN5flash19enable_sm80_to_sm89INS1_16FlashAttnFwdSm80INS1_25CollectiveMainloopFwdSm80ILi8ELi1ELb0EN4cute5tupleIJNS5_1CILi128EEENS7_ILi96EEENS7_ILi256EEEEEELi256ENS_6half_tEfNS_4arch4Sm80ELb0ELb0ELb0ELb0ELb0ELb0ELb1ELb1EEENS1_21CollectiveEpilogueFwdINS6_IJS8_SA_S9_EEENS6_IJNS7_ILi1EEESI_SI_EEESC_SE_Li256ELb0ELb1ELb1ELb0EEENS1_19SingleTileSchedulerILb0ELb1ELb1ELi128EEEEEEEEEvNT_6ParamsE,"ax",@progbits
	.align	128
.text._ZN7cutlass13device_kernelIN5flash19enable_sm80_to_sm89INS1_16FlashAttnFwdSm80INS1_25CollectiveMainloopFwdSm80ILi8ELi1ELb0EN4cute5tupleIJNS5_1CILi128EEENS7_ILi96EEENS7_ILi256EEEEEELi256ENS_6half_tEfNS_4arch4Sm80ELb0ELb0ELb0ELb0ELb0ELb0ELb1ELb1EEENS1_21CollectiveEpilogueFwdINS6_IJS8_SA_S9_EEENS6_IJNS7_ILi1EEESI_SI_EEESC_SE_Li256ELb0ELb1ELb1ELb0EEENS1_19SingleTileSchedulerILb0ELb1ELb1ELi128EEEEEEEEEvNT_6ParamsE:
        .type           _ZN7cutlass13device_kernelIN5flash19enable_sm80_to_sm89INS1_16FlashAttnFwdSm80INS1_25CollectiveMainloopFwdSm80ILi8ELi1ELb0EN4cute5tupleIJNS5_1CILi128EEENS7_ILi96EEENS7_ILi256EEEEEELi256ENS_6half_tEfNS_4arch4Sm80ELb0ELb0ELb0ELb0ELb0ELb0ELb1ELb1EEENS1_21CollectiveEpilogueFwdINS6_IJS8_SA_S9_EEENS6_IJNS7_ILi1EEESI_SI_EEESC_SE_Li256ELb0ELb1ELb1ELb0EEENS1_19SingleTileSchedulerILb0ELb1ELb1ELi128EEEEEEEEEvNT_6ParamsE,@function
        .size           _ZN7cutlass13device_kernelIN5flash19enable_sm80_to_sm89INS1_16FlashAttnFwdSm80INS1_25CollectiveMainloopFwdSm80ILi8ELi1ELb0EN4cute5tupleIJNS5_1CILi128EEENS7_ILi96EEENS7_ILi256EEEEEELi256ENS_6half_tEfNS_4arch4Sm80ELb0ELb0ELb0ELb0ELb0ELb0ELb1ELb1EEENS1_21CollectiveEpilogueFwdINS6_IJS8_SA_S9_EEENS6_IJNS7_ILi1EEESI_SI_EEESC_SE_Li256ELb0ELb1ELb1ELb0EEENS1_19SingleTileSchedulerILb0ELb1ELb1ELi128EEEEEEEEEvNT_6ParamsE,(.L_x_27 - _ZN7cutlass13device_kernelIN5flash19enable_sm80_to_sm89INS1_16FlashAttnFwdSm80INS1_25CollectiveMainloopFwdSm80ILi8ELi1ELb0EN4cute5tupleIJNS5_1CILi128EEENS7_ILi96EEENS7_ILi256EEEEEELi256ENS_6half_tEfNS_4arch4Sm80ELb0ELb0ELb0ELb0ELb0ELb0ELb1ELb1EEENS1_21CollectiveEpilogueFwdINS6_IJS8_SA_S9_EEENS6_IJNS7_ILi1EEESI_SI_EEESC_SE_Li256ELb0ELb1ELb1ELb0EEENS1_19SingleTileSchedulerILb0ELb1ELb1ELi128EEEEEEEEEvNT_6ParamsE)
        .other          _ZN7cutlass13device_kernelIN5flash19enable_sm80_to_sm89INS1_16FlashAttnFwdSm80INS1_25CollectiveMainloopFwdSm80ILi8ELi1ELb0EN4cute5tupleIJNS5_1CILi128EEENS7_ILi96EEENS7_ILi256EEEEEELi256ENS_6half_tEfNS_4arch4Sm80ELb0ELb0ELb0ELb0ELb0ELb0ELb1ELb1EEENS1_21CollectiveEpilogueFwdINS6_IJS8_SA_S9_EEENS6_IJNS7_ILi1EEESI_SI_EEESC_SE_Li256ELb0ELb1ELb1ELb0EEENS1_19SingleTileSchedulerILb0ELb1ELb1ELi128EEEEEEEEEvNT_6ParamsE,@"STO_CUDA_ENTRY STV_DEFAULT"
_ZN7cutlass13device_kernelIN5flash19enable_sm80_to_sm89INS1_16FlashAttnFwdSm80INS1_25CollectiveMainloopFwdSm80ILi8ELi1ELb0EN4cute5tupleIJNS5_1CILi128EEENS7_ILi96EEENS7_ILi256EEEEEELi256ENS_6half_tEfNS_4arch4Sm80ELb0ELb0ELb0ELb0ELb0ELb0ELb1ELb1EEENS1_21CollectiveEpilogueFwdINS6_IJS8_SA_S9_EEENS6_IJNS7_ILi1EEESI_SI_EEESC_SE_Li256ELb0ELb1ELb1ELb0EEENS1_19SingleTileSchedulerILb0ELb1ELb1ELi128EEEEEEEEEvNT_6ParamsE:
[----:B------:R-:W-:Y:S01]  /*0000*/  LDC R1, c[0x0][0x28] ;  /* 0x00000a00ff017b82 */ /* 0x000fe20000000800 */
[----:B------:R-:W-:Y:S05]  /*0010*/  EXIT ;  /* 0x000000000000794d */ /* 0x000fea0003800000 */
.L_x_9:
        /* <DEDUP_REMOVED lines=14> */
.L_x_27:


//--------------------- .text._ZN7cutlass13device_kernelIN5flash19enable_sm80_to_sm89INS1_16FlashAttnFwdSm80INS1_25CollectiveMainloopFwdSm80ILi8ELi1ELb0EN4cute5tupleIJNS5_1CILi128EEENS7_ILi64EEENS7_ILi256EEEEEELi256ENS_6half_tEfNS_4arch4Sm80ELb0ELb0ELb0ELb1ELb0ELb0ELb1ELb1EEENS1_21CollectiveEpilogueFwdINS6_IJS8_SA_S9_EEENS6_IJNS7_ILi1EEESI_SI_EEESC_SE_Li256ELb1ELb1ELb1ELb0EEENS1_36VarlenDynamicPersistentTileSchedulerILi128ELi64ELi256ELi256ELb1ELb1ELb0ELb0ELb1ELb1EEEEEEEEEvNT_6ParamsE --------------------------
	.section	.text._ZN7cutlass13device_kernelIN5flash19enable_sm80_to_sm89INS1_16FlashAttnFwdSm80INS1_25CollectiveMainloopFwdSm80ILi8ELi1ELb0EN4cute5tupleIJNS5_1CILi128EEENS7_ILi64EEENS7_ILi256EEEEEELi256ENS_6half_tEfNS_4arch4Sm80ELb0ELb0ELb0ELb1ELb0ELb0ELb1ELb1EEENS1_21CollectiveEpilogueFwdINS6_IJS8_SA_S9_EEENS6_IJNS7_ILi1EEESI_SI_EEESC_SE_Li256ELb1ELb1ELb1ELb0EEENS1_36VarlenDynamicPersistentTileSchedulerILi128ELi64ELi256ELi256ELb1ELb1ELb0ELb0ELb1ELb1EEEEEEEEEvNT_6ParamsE,"ax",@progbits
	.align	128
.text._ZN7cutlass13device_kernelIN5flash19enable_sm80_to_sm89INS1_16FlashAttnFwdSm80INS1_25CollectiveMainloopFwdSm80ILi8ELi1ELb0EN4cute5tupleIJNS5_1CILi128EEENS7_ILi64EEENS7_ILi256EEEEEELi256ENS_6half_tEfNS_4arch4Sm80ELb0ELb0ELb0ELb1ELb0ELb0ELb1ELb1EEENS1_21CollectiveEpilogueFwdINS6_IJS8_SA_S9_EEENS6_IJNS7_ILi1EEESI_SI_EEESC_SE_Li256ELb1ELb1ELb1ELb0EEENS1_36VarlenDynamicPersistentTileSchedulerILi128ELi64ELi256ELi256ELb1ELb1ELb0ELb0ELb1ELb1EEEEEEEEEvNT_6ParamsE:
        .type           _ZN7cutlass13device_kernelIN5flash19enable_sm80_to_sm89INS1_16FlashAttnFwdSm80INS1_25CollectiveMainloopFwdSm80ILi8ELi1ELb0EN4cute5tupleIJNS5_1CILi128EEENS7_ILi64EEENS7_ILi256EEEEEELi256ENS_6half_tEfNS_4arch4Sm80ELb0ELb0ELb0ELb1ELb0ELb0ELb1ELb1EEENS1_21CollectiveEpilogueFwdINS6_IJS8_SA_S9_EEENS6_IJNS7_ILi1EEESI_SI_EEESC_SE_Li256ELb1ELb1ELb1ELb0EEENS1_36VarlenDynamicPersistentTileSchedulerILi128ELi64ELi256ELi256ELb1ELb1ELb0ELb0ELb1ELb1EEEEEEEEEvNT_6ParamsE,@function
        .size           _ZN7cutlass13device_kernelIN5flash19enable_sm80_to_sm89INS1_16FlashAttnFwdSm80INS1_25CollectiveMainloopFwdSm80ILi8ELi1ELb0EN4cute5tupleIJNS5_1CILi128EEENS7_ILi64EEENS7_ILi256EEEEEELi256ENS_6half_tEfNS_4arch4Sm80ELb0ELb0ELb0ELb1ELb0ELb0ELb1ELb1EEENS1_21CollectiveEpilogueFwdINS6_IJS8_SA_S9_EEENS6_IJNS7_ILi1EEESI_SI_EEESC_SE_Li256ELb1ELb1ELb1ELb0EEENS1_36VarlenDynamicPersistentTileSchedulerILi128ELi64ELi256ELi256ELb1ELb1ELb0ELb0ELb1ELb1EEEEEEEEEvNT_6ParamsE,(.L_x_28 - _ZN7cutlass13device_kernelIN5flash19enable_sm80_to_sm89INS1_16FlashAttnFwdSm80INS1_25CollectiveMainloopFwdSm80ILi8ELi1ELb0EN4cute5tupleIJNS5_1CILi128EEENS7_ILi64EEENS7_ILi256EEEEEELi256ENS_6half_tEfNS_4arch4Sm80ELb0ELb0ELb0ELb1ELb0ELb0ELb1ELb1EEENS1_21CollectiveEpilogueFwdINS6_IJS8_SA_S9_EEENS6_IJNS7_ILi1EEESI_SI_EEESC_SE_Li256ELb1ELb1ELb1ELb0EEENS1_36VarlenDynamicPersistentTileSchedulerILi128ELi64ELi256ELi256ELb1ELb1ELb0ELb0ELb1ELb1EEEEEEEEEvNT_6ParamsE)
        .other          _ZN7cutlass13device_kernelIN5flash19enable_sm80_to_sm89INS1_16FlashAttnFwdSm80INS1_25CollectiveMainloopFwdSm80ILi8ELi1ELb0EN4cute5tupleIJNS5_1CILi128EEENS7_ILi64EEENS7_ILi256EEEEEELi256ENS_6half_tEfNS_4arch4Sm80ELb0ELb0ELb0ELb1ELb0ELb0ELb1ELb1EEENS1_21CollectiveEpilogueFwdINS6_IJS8_SA_S9_EEENS6_IJNS7_ILi1EEESI_SI_EEESC_SE_Li256ELb1ELb1ELb1ELb0EEENS1_36VarlenDynamicPersistentTileSchedulerILi128ELi64ELi256ELi256ELb1ELb1ELb0ELb0ELb1ELb1EEEEEEEEEvNT_6ParamsE,@"STO_CUDA_ENTRY STV_DEFAULT"
_ZN7cutlass13device_kernelIN5flash19enable_sm80_to_sm89INS1_16FlashAttnFwdSm80INS1_25CollectiveMainloopFwdSm80ILi8ELi1ELb0EN4cute5tupleIJNS5_1CILi128EEENS7_ILi64EEENS7_ILi256EEEEEELi256ENS_6half_tEfNS_4arch4Sm80ELb0ELb0ELb0ELb1ELb0ELb0ELb1ELb1EEENS1_21CollectiveEpilogueFwdINS6_IJS8_SA_S9_EEENS6_IJNS7_ILi1EEESI_SI_EEESC_SE_Li256ELb1ELb1ELb1ELb0EEENS1_36VarlenDynamicPersistentTileSchedulerILi128ELi64ELi256ELi256ELb1ELb1ELb0ELb0ELb1ELb1EEEEEEEEEvNT_6ParamsE:
[----:B------:R-:W-:Y:S01]  /*0000*/  LDC R1, c[0x0][0x28] ;  /* 0x00000a00ff017b82 */ /* 0x000fe20000000800 */
[----:B------:R-:W-:Y:S05]  /*0010*/  EXIT ;  /* 0x000000000000794d */ /* 0x000fea0003800000 */
.L_x_10:
        /* <DEDUP_REMOVED lines=14> */
.L_x_28:


//--------------------- .text._ZN7cutlass13device_kernelIN5flash19enable_sm80_to_sm89INS1_16FlashAttnFwdSm80INS1_25CollectiveMainloopFwdSm80ILi8ELi1ELb0EN4cute5tupleIJNS5_1CILi128EEENS7_ILi48EEENS7_ILi256EEEEEELi256ENS_6half_tEfNS_4arch4Sm80ELb0ELb0ELb0ELb1ELb0ELb1ELb1ELb1EEENS1_21CollectiveEpilogueFwdINS6_IJS8_SA_S9_EEENS6_IJNS7_ILi1EEESI_SI_EEESC_SE_Li256ELb1ELb1ELb1ELb0EEENS1_36VarlenDynamicPersistentTileSchedulerILi128ELi48ELi256ELi256ELb1ELb1ELb0ELb0ELb1ELb1EEEEEEEEEvNT_6ParamsE --------------------------
	.section	.text._ZN7cutlass13device_kernelIN5flash19enable_sm80_to_sm89INS1_16FlashAttnFwdSm80INS1_25CollectiveMainloopFwdSm80ILi8ELi1ELb0EN4cute5tupleIJNS5_1CILi128EEENS7_ILi48EEENS7_ILi256EEEEEELi256ENS_6half_tEfNS_4arch4Sm80ELb0ELb0ELb0ELb1ELb0ELb1ELb1ELb1EEENS1_21CollectiveEpilogueFwdINS6_IJS8_SA_S9_EEENS6_IJNS7_ILi1EEESI_SI_EEESC_SE_Li256ELb1ELb1ELb1ELb0EEENS1_36VarlenDynamicPersistentTileSchedulerILi128ELi48ELi256ELi256ELb1ELb1ELb0ELb0ELb1ELb1EEEEEEEEEvNT_6ParamsE,"ax",@progbits
	.align	128
.text._ZN7cutlass13device_kernelIN5flash19enable_sm80_to_sm89INS1_16FlashAttnFwdSm80INS1_25CollectiveMainloopFwdSm80ILi8ELi1ELb0EN4cute5tupleIJNS5_1CILi128EEENS7_ILi48EEENS7_ILi256EEEEEELi256ENS_6half_tEfNS_4arch4Sm80ELb0ELb0ELb0ELb1ELb0ELb1ELb1ELb1EEENS1_21CollectiveEpilogueFwdINS6_IJS8_SA_S9_EEENS6_IJNS7_ILi1EEESI_SI_EEESC_SE_Li256ELb1ELb1ELb1ELb0EEENS1_36VarlenDynamicPersistentTileSchedulerILi128ELi48ELi256ELi256ELb1ELb1ELb0ELb0ELb1ELb1EEEEEEEEEvNT_6ParamsE:
        .type           _ZN7cutlass13device_kernelIN5flash19enable_sm80_to_sm89INS1_16FlashAttnFwdSm80INS1_25CollectiveMainloopFwdSm80ILi8ELi1ELb0EN4cute5tupleIJNS5_1CILi128EEENS7_ILi48EEENS7_ILi256EEEEEELi256ENS_6half_tEfNS_4arch4Sm80ELb0ELb0ELb0ELb1ELb0ELb1ELb1ELb1EEENS1_21CollectiveEpilogueFwdINS6_IJS8_SA_S9_EEENS6_IJNS7_ILi1EEESI_SI_EEESC_SE_Li256ELb1ELb1ELb1ELb0EEENS1_36VarlenDynamicPersistentTileSchedulerILi128ELi48ELi256ELi256ELb1ELb1ELb0ELb0ELb1ELb1EEEEEEEEEvNT_6ParamsE,@function
        .size           _ZN7cutlass13device_kernelIN5flash19enable_sm80_to_sm89INS1_16FlashAttnFwdSm80INS1_25CollectiveMainloopFwdSm80ILi8ELi1ELb0EN4cute5tupleIJNS5_1CILi128EEENS7_ILi48EEENS7_ILi256EEEEEELi256ENS_6half_tEfNS_4arch4Sm80ELb0ELb0ELb0ELb1ELb0ELb1ELb1ELb1EEENS1_21CollectiveEpilogueFwdINS6_IJS8_SA_S9_EEENS6_IJNS7_ILi1EEESI_SI_EEESC_SE_Li256ELb1ELb1ELb1ELb0EEENS1_36VarlenDynamicPersistentTileSchedulerILi128ELi48ELi256ELi256ELb1ELb1ELb0ELb0ELb1ELb1EEEEEEEEEvNT_6ParamsE,(.L_x_29 - _ZN7cutlass13device_kernelIN5flash19enable_sm80_to_sm89INS1_16FlashAttnFwdSm80INS1_25CollectiveMainloopFwdSm80ILi8ELi1ELb0EN4cute5tupleIJNS5_1CILi128EEENS7_ILi48EEENS7_ILi256EEEEEELi256ENS_6half_tEfNS_4arch4Sm80ELb0ELb0ELb0ELb1ELb0ELb1ELb1ELb1EEENS1_21CollectiveEpilogueFwdINS6_IJS8_SA_S9_EEENS6_IJNS7_ILi1EEESI_SI_EEESC_SE_Li256ELb1ELb1ELb1ELb0EEENS1_36VarlenDynamicPersistentTileSchedulerILi128ELi48ELi256ELi256ELb1ELb1ELb0ELb0ELb1ELb1EEEEEEEEEvNT_6ParamsE)
        .other          _ZN7cutlass13device_kernelIN5flash19enable_sm80_to_sm89INS1_16FlashAttnFwdSm80INS1_25CollectiveMainloopFwdSm80ILi8ELi1ELb0EN4cute5tupleIJNS5_1CILi128EEENS7_ILi48EEENS7_ILi256EEEEEELi256ENS_6half_tEfNS_4arch4Sm80ELb0ELb0ELb0ELb1ELb0ELb1ELb1ELb1EEENS1_21CollectiveEpilogueFwdINS6_IJS8_SA_S9_EEENS6_IJNS7_ILi1EEESI_SI_EEESC_SE_Li256ELb1ELb1ELb1ELb0EEENS1_36VarlenDynamicPersistentTileSchedulerILi128ELi48ELi256ELi256ELb1ELb1ELb0ELb0ELb1ELb1EEEEEEEEEvNT_6ParamsE,@"STO_CUDA_ENTRY STV_DEFAULT"
_ZN7cutlass13device_kernelIN5flash19enable_sm80_to_sm89INS1_16FlashAttnFwdSm80INS1_25CollectiveMainloopFwdSm80ILi8ELi1ELb0EN4cute5tupleIJNS5_1CILi128EEENS7_ILi48EEENS7_ILi256EEEEEELi256ENS_6half_tEfNS_4arch4Sm80ELb0ELb0ELb0ELb1ELb0ELb1ELb1ELb1EEENS1_21CollectiveEpilogueFwdINS6_IJS8_SA_S9_EEENS6_IJNS7_ILi1EEESI_SI_EEESC_SE_Li256ELb1ELb1ELb1ELb0EEENS1_36VarlenDynamicPersistentTileSchedulerILi128ELi48ELi256ELi256ELb1ELb1ELb0ELb0ELb1ELb1EEEEEEEEEvNT_6ParamsE:
[----:B------:R-:W-:Y:S01]  /*0000*/  LDC R1, c[0x0][0x28] ;  /* 0x00000a00ff017b82 */ /* 0x000fe20000000800 */
[----:B------:R-:W-:Y:S05]  /*0010*/  EXIT ;  /* 0x000000000000794d */ /* 0x000fea0003800000 */
.L_x_11:
        /* <DEDUP_REMOVED lines=14> */
.L_x_29:


//--------------------- .text._ZN7cutlass13device_kernelIN5flash19enable_sm80_to_sm89INS1_16FlashAttnFwdSm80INS1_25CollectiveMainloopFwdSm80ILi8ELi1ELb0EN4cute5tupleIJNS5_1CILi128EEENS7_ILi64EEENS7_ILi256EEEEEELi256ENS_6half_tEfNS_4arch4Sm80ELb0ELb1ELb0ELb0ELb0ELb0ELb1ELb1EEENS1_21CollectiveEpilogueFwdINS6_IJS8_SA_S9_EEENS6_IJNS7_ILi1EEESI_SI_EEESC_SE_Li256ELb0ELb1ELb1ELb0EEENS1_19SingleTileSchedulerILb0ELb1ELb1ELi128EEEEEEEEEvNT_6ParamsE --------------------------
	.section	.text._ZN7cutlass13device_kernelIN5flash19enable_sm80_to_sm89INS1_16FlashAttnFwdSm80INS1_25CollectiveMainloopFwdSm80ILi8ELi1ELb0EN4cute5tupleIJNS5_1CILi128EEENS7_ILi64EEENS7_ILi256EEEEEELi256ENS_6half_tEfNS_4arch4Sm80ELb0ELb1ELb0ELb0ELb0ELb0ELb1ELb1EEENS1_21CollectiveEpilogueFwdINS6_IJS8_SA_S9_EEENS6_IJNS7_ILi1EEESI_SI_EEESC_SE_Li256ELb0ELb1ELb1ELb0EEENS1_19SingleTileSchedulerILb0ELb1ELb1ELi128EEEEEEEEEvNT_6ParamsE,"ax",@progbits
	.align	128
.text._ZN7cutlass13device_kernelIN5flash19enable_sm80_to_sm89INS1_16FlashAttnFwdSm80INS1_25CollectiveMainloopFwdSm80ILi8ELi1ELb0EN4cute5tupleIJNS5_1CILi128EEENS7_ILi64EEENS7_ILi256EEEEEELi256ENS_6half_tEfNS_4arch4Sm80ELb0ELb1ELb0ELb0ELb0ELb0ELb1ELb1EEENS1_21CollectiveEpilogueFwdINS6_IJS8_SA_S9_EEENS6_IJNS7_ILi1EEESI_SI_EEESC_SE_Li256ELb0ELb1ELb1ELb0EEENS1_19SingleTileSchedulerILb0ELb1ELb1ELi128EEEEEEEEEvNT_6ParamsE:
        .type           _ZN7cutlass13device_kernelIN5flash19enable_sm80_to_sm89INS1_16FlashAttnFwdSm80INS1_25CollectiveMainloopFwdSm80ILi8ELi1ELb0EN4cute5tupleIJNS5_1CILi128EEENS7_ILi64EEENS7_ILi256EEEEEELi256ENS_6half_tEfNS_4arch4Sm80ELb0ELb1ELb0ELb0ELb0ELb0ELb1ELb1EEENS1_21CollectiveEpilogueFwdINS6_IJS8_SA_S9_EEENS6_IJNS7_ILi1EEESI_SI_EEESC_SE_Li256ELb0ELb1ELb1ELb0EEENS1_19SingleTileSchedulerILb0ELb1ELb1ELi128EEEEEEEEEvNT_6ParamsE,@function
        .size           _ZN7cutlass13device_kernelIN5flash19enable_sm80_to_sm89INS1_16FlashAttnFwdSm80INS1_25CollectiveMainloopFwdSm80ILi8ELi1ELb0EN4cute5tupleIJNS5_1CILi128EEENS7_ILi64EEENS7_ILi256EEEEEELi256ENS_6half_tEfNS_4arch4Sm80ELb0ELb1ELb0ELb0ELb0ELb0ELb1ELb1EEENS1_21CollectiveEpilogueFwdINS6_IJS8_SA_S9_EEENS6_IJNS7_ILi1EEESI_SI_EEESC_SE_Li256ELb0ELb1ELb1ELb0EEENS1_19SingleTileSchedulerILb0ELb1ELb1ELi128EEEEEEEEEvNT_6ParamsE,(.L_x_30 - _ZN7cutlass13device_kernelIN5flash19enable_sm80_to_sm89INS1_16FlashAttnFwdSm80INS1_25CollectiveMainloopFwdSm80ILi8ELi1ELb0EN4cute5tupleIJNS5_1CILi128EEENS7_ILi64EEENS7_ILi256EEEEEELi256ENS_6half_tEfNS_4arch4Sm80ELb0ELb1ELb0ELb0ELb0ELb0ELb1ELb1EEENS1_21CollectiveEpilogueFwdINS6_IJS8_SA_S9_EEENS6_IJNS7_ILi1EEESI_SI_EEESC_SE_Li256ELb0ELb1ELb1ELb0EEENS1_19SingleTileSchedulerILb0ELb1ELb1ELi128EEEEEEEEEvNT_6ParamsE)
        .other          _ZN7cutlass13device_kernelIN5flash19enable_sm80_to_sm89INS1_16FlashAttnFwdSm80INS1_25CollectiveMainloopFwdSm80ILi8ELi1ELb0EN4cute5tupleIJNS5_1CILi128EEENS7_ILi64EEENS7_ILi256EEEEEELi256ENS_6half_tEfNS_4arch4Sm80ELb0ELb1ELb0ELb0ELb0ELb0ELb1ELb1EEENS1_21CollectiveEpilogueFwdINS6_IJS8_SA_S9_EEENS6_IJNS7_ILi1EEESI_SI_EEESC_SE_Li256ELb0ELb1ELb1ELb0EEENS1_19SingleTileSchedulerILb0ELb1ELb1ELi128EEEEEEEEEvNT_6ParamsE,@"STO_CUDA_ENTRY STV_DEFAULT"
_ZN7cutlass13device_kernelIN5flash19enable_sm80_to_sm89INS1_16FlashAttnFwdSm80INS1_25CollectiveMainloopFwdSm80ILi8ELi1ELb0EN4cute5tupleIJNS5_1CILi128EEENS7_ILi64EEENS7_ILi256EEEEEELi256ENS_6half_tEfNS_4arch4Sm80ELb0ELb1ELb0ELb0ELb0ELb0ELb1ELb1EEENS1_21CollectiveEpilogueFwdINS6_IJS8_SA_S9_EEENS6_IJNS7_ILi1EEESI_SI_EEESC_SE_Li256ELb0ELb1ELb1ELb0EEENS1_19SingleTileSchedulerILb0ELb1ELb1ELi128EEEEEEEEEvNT_6ParamsE:
[----:B------:R-:W-:Y:S01]  /*0000*/  LDC R1, c[0x0][0x28] ;  /* 0x00000a00ff017b82 */ /* 0x000fe20000000800 */
[----:B------:R-:W-:Y:S05]  /*0010*/  EXIT ;  /* 0x000000000000794d */ /* 0x000fea0003800000 */
.L_x_12:
        /* <DEDUP_REMOVED lines=14> */
.L_x_30:


//--------------------- .text._ZN7cutlass13device_kernelIN5flash19enable_sm80_to_sm89INS1_16FlashAttnFwdSm80INS1_25CollectiveMainloopFwdSm80ILi8ELi1ELb0EN4cute5tupleIJNS5_1CILi128EEENS7_ILi64EEENS7_ILi256EEEEEELi256ENS_6half_tEfNS_4arch4Sm80ELb0ELb1ELb0ELb1ELb0ELb0ELb1ELb1EEENS1_21CollectiveEpilogueFwdINS6_IJS8_SA_S9_EEENS6_IJNS7_ILi1EEESI_SI_EEESC_SE_Li256ELb1ELb1ELb1ELb0EEENS1_36VarlenDynamicPersistentTileSchedulerILi128ELi64ELi256ELi256ELb1ELb1ELb0ELb1ELb0ELb1EEEEEEEEEvNT_6ParamsE --------------------------
	.section	.text._ZN7cutlass13device_kernelIN5flash19enable_sm80_to_sm89INS1_16FlashAttnFwdSm80INS1_25CollectiveMainloopFwdSm80ILi8ELi1ELb0EN4cute5tupleIJNS5_1CILi128EEENS7_ILi64EEENS7_ILi256EEEEEELi256ENS_6half_tEfNS_4arch4Sm80ELb0ELb1ELb0ELb1ELb0ELb0ELb1ELb1EEENS1_21CollectiveEpilogueFwdINS6_IJS8_SA_S9_EEENS6_IJNS7_ILi1EEESI_SI_EEESC_SE_Li256ELb1ELb1ELb1ELb0EEENS1_36VarlenDynamicPersistentTileSchedulerILi128ELi64ELi256ELi256ELb1ELb1ELb0ELb1ELb0ELb1EEEEEEEEEvNT_6ParamsE,"ax",@progbits
	.align	128
.text._ZN7cutlass13device_kernelIN5flash19enable_sm80_to_sm89INS1_16FlashAttnFwdSm80INS1_25CollectiveMainloopFwdSm80ILi8ELi1ELb0EN4cute5tupleIJNS5_1CILi128EEENS7_ILi64EEENS7_ILi256EEEEEELi256ENS_6half_tEfNS_4arch4Sm80ELb0ELb1ELb0ELb1ELb0ELb0ELb1ELb1EEENS1_21CollectiveEpilogueFwdINS6_IJS8_SA_S9_EEENS6_IJNS7_ILi1EEESI_SI_EEESC_SE_Li256ELb1ELb1ELb1ELb0EEENS1_36VarlenDynamicPersistentTileSchedulerILi128ELi64ELi256ELi256ELb1ELb1ELb0ELb1ELb0ELb1EEEEEEEEEvNT_6ParamsE:
        .type           _ZN7cutlass13device_kernelIN5flash19enable_sm80_to_sm89INS1_16FlashAttnFwdSm80INS1_25CollectiveMainloopFwdSm80ILi8ELi1ELb0EN4cute5tupleIJNS5_1CILi128EEENS7_ILi64EEENS7_ILi256EEEEEELi256ENS_6half_tEfNS_4arch4Sm80ELb0ELb1ELb0ELb1ELb0ELb0ELb1ELb1EEENS1_21CollectiveEpilogueFwdINS6_IJS8_SA_S9_EEENS6_IJNS7_ILi1EEESI_SI_EEESC_SE_Li256ELb1ELb1ELb1ELb0EEENS1_36VarlenDynamicPersistentTileSchedulerILi128ELi64ELi256ELi256ELb1ELb1ELb0ELb1ELb0ELb1EEEEEEEEEvNT_6ParamsE,@function
        .size           _ZN7cutlass13device_kernelIN5flash19enable_sm80_to_sm89INS1_16FlashAttnFwdSm80INS1_25CollectiveMainloopFwdSm80ILi8ELi1ELb0EN4cute5tupleIJNS5_1CILi128EEENS7_ILi64EEENS7_ILi256EEEEEELi256ENS_6half_tEfNS_4arch4Sm80ELb0ELb1ELb0ELb1ELb0ELb0ELb1ELb1EEENS1_21CollectiveEpilogueFwdINS6_IJS8_SA_S9_EEENS6_IJNS7_ILi1EEESI_SI_EEESC_SE_Li256ELb1ELb1ELb1ELb0EEENS1_36VarlenDynamicPersistentTileSchedulerILi128ELi64ELi256ELi256ELb1ELb1ELb0ELb1ELb0ELb1EEEEEEEEEvNT_6ParamsE,(.L_x_31 - _ZN7cutlass13device_kernelIN5flash19enable_sm80_to_sm89INS1_16FlashAttnFwdSm80INS1_25CollectiveMainloopFwdSm80ILi8ELi1ELb0EN4cute5tupleIJNS5_1CILi128EEENS7_ILi64EEENS7_ILi256EEEEEELi256ENS_6half_tEfNS_4arch4Sm80ELb0ELb1ELb0ELb1ELb0ELb0ELb1ELb1EEENS1_21CollectiveEpilogueFwdINS6_IJS8_SA_S9_EEENS6_IJNS7_ILi1EEESI_SI_EEESC_SE_Li256ELb1ELb1ELb1ELb0EEENS1_36VarlenDynamicPersistentTileSchedulerILi128ELi64ELi256ELi256ELb1ELb1ELb0ELb1ELb0ELb1EEEEEEEEEvNT_6ParamsE)
        .other          _ZN7cutlass13device_kernelIN5flash19enable_sm80_to_sm89INS1_16FlashAttnFwdSm80INS1_25CollectiveMainloopFwdSm80ILi8ELi1ELb0EN4cute5tupleIJNS5_1CILi128EEENS7_ILi64EEENS7_ILi256EEEEEELi256ENS_6half_tEfNS_4arch4Sm80ELb0ELb1ELb0ELb1ELb0ELb0ELb1ELb1EEENS1_21CollectiveEpilogueFwdINS6_IJS8_SA_S9_EEENS6_IJNS7_ILi1EEESI_SI_EEESC_SE_Li256ELb1ELb1ELb1ELb0EEENS1_36VarlenDynamicPersistentTileSchedulerILi128ELi64ELi256ELi256ELb1ELb1ELb0ELb1ELb0ELb1EEEEEEEEEvNT_6ParamsE,@"STO_CUDA_ENTRY STV_DEFAULT"
_ZN7cutlass13device_kernelIN5flash19enable_sm80_to_sm89INS1_16FlashAttnFwdSm80INS1_25CollectiveMainloopFwdSm80ILi8ELi1ELb0EN4cute5tupleIJNS5_1CILi128EEENS7_ILi64EEENS7_ILi256EEEEEELi256ENS_6half_tEfNS_4arch4Sm80ELb0ELb1ELb0ELb1ELb0ELb0ELb1ELb1EEENS1_21CollectiveEpilogueFwdINS6_IJS8_SA_S9_EEENS6_IJNS7_ILi1EEESI_SI_EEESC_SE_Li256ELb1ELb1ELb1ELb0EEENS1_36VarlenDynamicPersistentTileSchedulerILi128ELi64ELi256ELi256ELb1ELb1ELb0ELb1ELb0ELb1EEEEEEEEEvNT_6ParamsE:
[----:B------:R-:W-:Y:S01]  /*0000*/  LDC R1, c[0x0][0x28] ;  /* 0x00000a00ff017b82 */ /* 0x000fe20000000800 */
[----:B------:R-:W-:Y:S05]  /*0010*/  EXIT ;  /* 0x000000000000794d */ /* 0x000fea0003800000 */
.L_x_13:
        /* <DEDUP_REMOVED lines=14> */
.L_x_31:


//--------------------- .text._ZN7cutlass13device_kernelIN5flash19enable_sm80_to_sm89INS1_16FlashAttnFwdSm80INS1_25CollectiveMainloopFwdSm80ILi8ELi1ELb0EN4cute5tupleIJNS5_1CILi128EEENS7_ILi48EEENS7_ILi256EEEEEELi256ENS_6half_tEfNS_4arch4Sm80ELb0ELb1ELb0ELb1ELb0ELb1ELb1ELb1EEENS1_21CollectiveEpilogueFwdINS6_IJS8_SA_S9_EEENS6_IJNS7_ILi1EEESI_SI_EEESC_SE_Li256ELb1ELb1ELb1ELb0EEENS1_36VarlenDynamicPersistentTileSchedulerILi128ELi48ELi256ELi256ELb1ELb1ELb0ELb1ELb0ELb1EEEEEEEEEvNT_6ParamsE --------------------------
	.section	.text._ZN7cutlass13device_kernelIN5flash19enable_sm80_to_sm89INS1_16FlashAttnFwdSm80INS1_25CollectiveMainloopFwdSm80ILi8ELi1ELb0EN4cute5tupleIJNS5_1CILi128EEENS7_ILi48EEENS7_ILi256EEEEEELi256ENS_6half_tEfNS_4arch4Sm80ELb0ELb1ELb0ELb1ELb0ELb1ELb1ELb1EEENS1_21CollectiveEpilogueFwdINS6_IJS8_SA_S9_EEENS6_IJNS7_ILi1EEESI_SI_EEESC_SE_Li256ELb1ELb1ELb1ELb0EEENS1_36VarlenDynamicPersistentTileSchedulerILi128ELi48ELi256ELi256ELb1ELb1ELb0ELb1ELb0ELb1EEEEEEEEEvNT_6ParamsE,"ax",@progbits
	.align	128
.text._ZN7cutlass13device_kernelIN5flash19enable_sm80_to_sm89INS1_16FlashAttnFwdSm80INS1_25CollectiveMainloopFwdSm80ILi8ELi1ELb0EN4cute5tupleIJNS5_1CILi128EEENS7_ILi48EEENS7_ILi256EEEEEELi256ENS_6half_tEfNS_4arch4Sm80ELb0ELb1ELb0ELb1ELb0ELb1ELb1ELb1EEENS1_21CollectiveEpilogueFwdINS6_IJS8_SA_S9_EEENS6_IJNS7_ILi1EEESI_SI_EEESC_SE_Li256ELb1ELb1ELb1ELb0EEENS1_36VarlenDynamicPersistentTileSchedulerILi128ELi48ELi256ELi256ELb1ELb1ELb0ELb1ELb0ELb1EEEEEEEEEvNT_6ParamsE:
        .type           _ZN7cutlass13device_kernelIN5flash19enable_sm80_to_sm89INS1_16FlashAttnFwdSm80INS1_25CollectiveMainloopFwdSm80ILi8ELi1ELb0EN4cute5tupleIJNS5_1CILi128EEENS7_ILi48EEENS7_ILi256EEEEEELi256ENS_6half_tEfNS_4arch4Sm80ELb0ELb1ELb0ELb1ELb0ELb1ELb1ELb1EEENS1_21CollectiveEpilogueFwdINS6_IJS8_SA_S9_EEENS6_IJNS7_ILi1EEESI_SI_EEESC_SE_Li256ELb1ELb1ELb1ELb0EEENS1_36VarlenDynamicPersistentTileSchedulerILi128ELi48ELi256ELi256ELb1ELb1ELb0ELb1ELb0ELb1EEEEEEEEEvNT_6ParamsE,@function
        .size           _ZN7cutlass13device_kernelIN5flash19enable_sm80_to_sm89INS1_16FlashAttnFwdSm80INS1_25CollectiveMainloopFwdSm80ILi8ELi1ELb0EN4cute5tupleIJNS5_1CILi128EEENS7_ILi48EEENS7_ILi256EEEEEELi256ENS_6half_tEfNS_4arch4Sm80ELb0ELb1ELb0ELb1ELb0ELb1ELb1ELb1EEENS1_21CollectiveEpilogueFwdINS6_IJS8_SA_S9_EEENS6_IJNS7_ILi1EEESI_SI_EEESC_SE_Li256ELb1ELb1ELb1ELb0EEENS1_36VarlenDynamicPersistentTileSchedulerILi128ELi48ELi256ELi256ELb1ELb1ELb0ELb1ELb0ELb1EEEEEEEEEvNT_6ParamsE,(.L_x_32 - _ZN7cutlass13device_kernelIN5flash19enable_sm80_to_sm89INS1_16FlashAttnFwdSm80INS1_25CollectiveMainloopFwdSm80ILi8ELi1ELb0EN4cute5tupleIJNS5_1CILi128EEENS7_ILi48EEENS7_ILi256EEEEEELi256ENS_6half_tEfNS_4arch4Sm80ELb0ELb1ELb0ELb1ELb0ELb1ELb1ELb1EEENS1_21CollectiveEpilogueFwdINS6_IJS8_SA_S9_EEENS6_IJNS7_ILi1EEESI_SI_EEESC_SE_Li256ELb1ELb1ELb1ELb0EEENS1_36VarlenDynamicPersistentTileSchedulerILi128ELi48ELi256ELi256ELb1ELb1ELb0ELb1ELb0ELb1EEEEEEEEEvNT_6ParamsE)
        .other          _ZN7cutlass13device_kernelIN5flash19enable_sm80_to_sm89INS1_16FlashAttnFwdSm80INS1_25CollectiveMainloopFwdSm80ILi8ELi1ELb0EN4cute5tupleIJNS5_1CILi128EEENS7_ILi48EEENS7_ILi256EEEEEELi256ENS_6half_tEfNS_4arch4Sm80ELb0ELb1ELb0ELb1ELb0ELb1ELb1ELb1EEENS1_21CollectiveEpilogueFwdINS6_IJS8_SA_S9_EEENS6_IJNS7_ILi1EEESI_SI_EEESC_SE_Li256ELb1ELb1ELb1ELb0EEENS1_36VarlenDynamicPersistentTileSchedulerILi128ELi48ELi256ELi256ELb1ELb1ELb0ELb1ELb0ELb1EEEEEEEEEvNT_6ParamsE,@"STO_CUDA_ENTRY STV_DEFAULT"
_ZN7cutlass13device_kernelIN5flash19enable_sm80_to_sm89INS1_16FlashAttnFwdSm80INS1_25CollectiveMainloopFwdSm80ILi8ELi1ELb0EN4cute5tupleIJNS5_1CILi128EEENS7_ILi48EEENS7_ILi256EEEEEELi256ENS_6half_tEfNS_4arch4Sm80ELb0ELb1ELb0ELb1ELb0ELb1ELb1ELb1EEENS1_21CollectiveEpilogueFwdINS6_IJS8_SA_S9_EEENS6_IJNS7_ILi1EEESI_SI_EEESC_SE_Li256ELb1ELb1ELb1ELb0EEENS1_36VarlenDynamicPersistentTileSchedulerILi128ELi48ELi256ELi256ELb1ELb1ELb0ELb1ELb0ELb1EEEEEEEEEvNT_6ParamsE:
[----:B------:R-:W-:Y:S01]  /*0000*/  LDC R1, c[0x0][0x28] ;  /* 0x00000a00ff017b82 */ /* 0x000fe20000000800 */
[----:B------:R-:W-:Y:S05]  /*0010*/  EXIT ;  /* 0x000000000000794d */ /* 0x000fea0003800000 */
.L_x_14:
        /* <DEDUP_REMOVED lines=14> */
.L_x_32:


//--------------------- .text._ZN7cutlass13device_kernelIN5flash19enable_sm80_to_sm89INS1_16FlashAttnFwdSm80INS1_25CollectiveMainloopFwdSm80ILi8ELi1ELb0EN4cute5tupleIJNS5_1CILi128EEENS7_ILi96EEENS7_ILi256EEEEEELi256ENS_6half_tEfNS_4arch4Sm80ELb1ELb0ELb0ELb0ELb0ELb0ELb1ELb1EEENS1_21CollectiveEpilogueFwdINS6_IJS8_SA_S9_EEENS6_IJNS7_ILi1EEESI_SI_EEESC_SE_Li256ELb0ELb1ELb1ELb0EEENS1_30DynamicPersistentTileSchedulerILi256ELi256ELb1ELb1ELb0EEEEEEEEEvNT_6ParamsE --------------------------
	.section	.text._ZN7cutlass13device_kernelIN5flash19enable_sm80_to_sm89INS1_16FlashAttnFwdSm80INS1_25CollectiveMainloopFwdSm80ILi8ELi1ELb0EN4cute5tupleIJNS5_1CILi128EEENS7_ILi96EEENS7_ILi256EEEEEELi256ENS_6half_tEfNS_4arch4Sm80ELb1ELb0ELb0ELb0ELb0ELb0ELb1ELb1EEENS1_21CollectiveEpilogueFwdINS6_IJS8_SA_S9_EEENS6_IJNS7_ILi1EEESI_SI_EEESC_SE_Li256ELb0ELb1ELb1ELb0EEENS1_30DynamicPersistentTileSchedulerILi256ELi256ELb1ELb1ELb0EEEEEEEEEvNT_6ParamsE,"ax",@progbits
	.align	128
.text._ZN7cutlass13device_kernelIN5flash19enable_sm80_to_sm89INS1_16FlashAttnFwdSm80INS1_25CollectiveMainloopFwdSm80ILi8ELi1ELb0EN4cute5tupleIJNS5_1CILi128EEENS7_ILi96EEENS7_ILi256EEEEEELi256ENS_6half_tEfNS_4arch4Sm80ELb1ELb0ELb0ELb0ELb0ELb0ELb1ELb1EEENS1_21CollectiveEpilogueFwdINS6_IJS8_SA_S9_EEENS6_IJNS7_ILi1EEESI_SI_EEESC_SE_Li256ELb0ELb1ELb1ELb0EEENS1_30DynamicPersistentTileSchedulerILi256ELi256ELb1ELb1ELb0EEEEEEEEEvNT_6ParamsE:
        .type           _ZN7cutlass13device_kernelIN5flash19enable_sm80_to_sm89INS1_16FlashAttnFwdSm80INS1_25CollectiveMainloopFwdSm80ILi8ELi1ELb0EN4cute5tupleIJNS5_1CILi128EEENS7_ILi96EEENS7_ILi256EEEEEELi256ENS_6half_tEfNS_4arch4Sm80ELb1ELb0ELb0ELb0ELb0ELb0ELb1ELb1EEENS1_21CollectiveEpilogueFwdINS6_IJS8_SA_S9_EEENS6_IJNS7_ILi1EEESI_SI_EEESC_SE_Li256ELb0ELb1ELb1ELb0EEENS1_30DynamicPersistentTileSchedulerILi256ELi256ELb1ELb1ELb0EEEEEEEEEvNT_6ParamsE,@function
        .size           _ZN7cutlass13device_kernelIN5flash19enable_sm80_to_sm89INS1_16FlashAttnFwdSm80INS1_25CollectiveMainloopFwdSm80ILi8ELi1ELb0EN4cute5tupleIJNS5_1CILi128EEENS7_ILi96EEENS7_ILi256EEEEEELi256ENS_6half_tEfNS_4arch4Sm80ELb1ELb0ELb0ELb0ELb0ELb0ELb1ELb1EEENS1_21CollectiveEpilogueFwdINS6_IJS8_SA_S9_EEENS6_IJNS7_ILi1EEESI_SI_EEESC_SE_Li256ELb0ELb1ELb1ELb0EEENS1_30DynamicPersistentTileSchedulerILi256ELi256ELb1ELb1ELb0EEEEEEEEEvNT_6ParamsE,(.L_x_33 - _ZN7cutlass13device_kernelIN5flash19enable_sm80_to_sm89INS1_16FlashAttnFwdSm80INS1_25CollectiveMainloopFwdSm80ILi8ELi1ELb0EN4cute5tupleIJNS5_1CILi128EEENS7_ILi96EEENS7_ILi256EEEEEELi256ENS_6half_tEfNS_4arch4Sm80ELb1ELb0ELb0ELb0ELb0ELb0ELb1ELb1EEENS1_21CollectiveEpilogueFwdINS6_IJS8_SA_S9_EEENS6_IJNS7_ILi1EEESI_SI_EEESC_SE_Li256ELb0ELb1ELb1ELb0EEENS1_30DynamicPersistentTileSchedulerILi256ELi256ELb1ELb1ELb0EEEEEEEEEvNT_6ParamsE)
        .other          _ZN7cutlass13device_kernelIN5flash19enable_sm80_to_sm89INS1_16FlashAttnFwdSm80INS1_25CollectiveMainloopFwdSm80ILi8ELi1ELb0EN4cute5tupleIJNS5_1CILi128EEENS7_ILi96EEENS7_ILi256EEEEEELi256ENS_6half_tEfNS_4arch4Sm80ELb1ELb0ELb0ELb0ELb0ELb0ELb1ELb1EEENS1_21CollectiveEpilogueFwdINS6_IJS8_SA_S9_EEENS6_IJNS7_ILi1EEESI_SI_EEESC_SE_Li256ELb0ELb1ELb1ELb0EEENS1_30DynamicPersistentTileSchedulerILi256ELi256ELb1ELb1ELb0EEEEEEEEEvNT_6ParamsE,@"STO_CUDA_ENTRY STV_DEFAULT"
_ZN7cutlass13device_kernelIN5flash19enable_sm80_to_sm89INS1_16FlashAttnFwdSm80INS1_25CollectiveMainloopFwdSm80ILi8ELi1ELb0EN4cute5tupleIJNS5_1CILi128EEENS7_ILi96EEENS7_ILi256EEEEEELi256ENS_6half_tEfNS_4arch4Sm80ELb1ELb0ELb0ELb0ELb0ELb0ELb1ELb1EEENS1_21CollectiveEpilogueFwdINS6_IJS8_SA_S9_EEENS6_IJNS7_ILi1EEESI_SI_EEESC_SE_Li256ELb0ELb1ELb1ELb0EEENS1_30DynamicPersistentTileSchedulerILi256ELi256ELb1ELb1ELb0EEEEEEEEEvNT_6ParamsE:
[----:B------:R-:W-:Y:S01]  /*0000*/  LDC R1, c[0x0][0x28] ;  /* 0x00000a00ff017b82 */ /* 0x000fe20000000800 */
[----:B------:R-:W-:Y:S05]  /*0010*/  EXIT ;  /* 0x000000000000794d */ /* 0x000fea0003800000 */
.L_x_15:
        /* <DEDUP_REMOVED lines=14> */
.L_x_33:


//--------------------- .text._ZN7cutlass13device_kernelIN5flash19enable_sm80_to_sm89INS1_16FlashAttnFwdSm80INS1_25CollectiveMainloopFwdSm80ILi8ELi1ELb0EN4cute5tupleIJNS5_1CILi128EEENS7_ILi64EEENS7_ILi256EEEEEELi256ENS_6half_tEfNS_4arch4Sm80ELb1ELb0ELb0ELb1ELb0ELb0ELb1ELb1EEENS1_21CollectiveEpilogueFwdINS6_IJS8_SA_S9_EEENS6_IJNS7_ILi1EEESI_SI_EEESC_SE_Li256ELb1ELb1ELb1ELb0EEENS1_36VarlenDynamicPersistentTileSchedulerILi128ELi64ELi256ELi256ELb1ELb1ELb0ELb1ELb1ELb1EEEEEEEEEvNT_6ParamsE --------------------------
	.section	.text._ZN7cutlass13device_kernelIN5flash19enable_sm80_to_sm89INS1_16FlashAttnFwdSm80INS1_25CollectiveMainloopFwdSm80ILi8ELi1ELb0EN4cute5tupleIJNS5_1CILi128EEENS7_ILi64EEENS7_ILi256EEEEEELi256ENS_6half_tEfNS_4arch4Sm80ELb1ELb0ELb0ELb1ELb0ELb0ELb1ELb1EEENS1_21CollectiveEpilogueFwdINS6_IJS8_SA_S9_EEENS6_IJNS7_ILi1EEESI_SI_EEESC_SE_Li256ELb1ELb1ELb1ELb0EEENS1_36VarlenDynamicPersistentTileSchedulerILi128ELi64ELi256ELi256ELb1ELb1ELb0ELb1ELb1ELb1EEEEEEEEEvNT_6ParamsE,"ax",@progbits
	.align	128
.text._ZN7cutlass13device_kernelIN5flash19enable_sm80_to_sm89INS1_16FlashAttnFwdSm80INS1_25CollectiveMainloopFwdSm80ILi8ELi1ELb0EN4cute5tupleIJNS5_1CILi128EEENS7_ILi64EEENS7_ILi256EEEEEELi256ENS_6half_tEfNS_4arch4Sm80ELb1ELb0ELb0ELb1ELb0ELb0ELb1ELb1EEENS1_21CollectiveEpilogueFwdINS6_IJS8_SA_S9_EEENS6_IJNS7_ILi1EEESI_SI_EEESC_SE_Li256ELb1ELb1ELb1ELb0EEENS1_36VarlenDynamicPersistentTileSchedulerILi128ELi64ELi256ELi256ELb1ELb1ELb0ELb1ELb1ELb1EEEEEEEEEvNT_6ParamsE:
        .type           _ZN7cutlass13device_kernelIN5flash19enable_sm80_to_sm89INS1_16FlashAttnFwdSm80INS1_25CollectiveMainloopFwdSm80ILi8ELi1ELb0EN4cute5tupleIJNS5_1CILi128EEENS7_ILi64EEENS7_ILi256EEEEEELi256ENS_6half_tEfNS_4arch4Sm80ELb1ELb0ELb0ELb1ELb0ELb0ELb1ELb1EEENS1_21CollectiveEpilogueFwdINS6_IJS8_SA_S9_EEENS6_IJNS7_ILi1EEESI_SI_EEESC_SE_Li256ELb1ELb1ELb1ELb0EEENS1_36VarlenDynamicPersistentTileSchedulerILi128ELi64ELi256ELi256ELb1ELb1ELb0ELb1ELb1ELb1EEEEEEEEEvNT_6ParamsE,@function
        .size           _ZN7cutlass13device_kernelIN5flash19enable_sm80_to_sm89INS1_16FlashAttnFwdSm80INS1_25CollectiveMainloopFwdSm80ILi8ELi1ELb0EN4cute5tupleIJNS5_1CILi128EEENS7_ILi64EEENS7_ILi256EEEEEELi256ENS_6half_tEfNS_4arch4Sm80ELb1ELb0ELb0ELb1ELb0ELb0ELb1ELb1EEENS1_21CollectiveEpilogueFwdINS6_IJS8_SA_S9_EEENS6_IJNS7_ILi1EEESI_SI_EEESC_SE_Li256ELb1ELb1ELb1ELb0EEENS1_36VarlenDynamicPersistentTileSchedulerILi128ELi64ELi256ELi256ELb1ELb1ELb0ELb1ELb1ELb1EEEEEEEEEvNT_6ParamsE,(.L_x_34 - _ZN7cutlass13device_kernelIN5flash19enable_sm80_to_sm89INS1_16FlashAttnFwdSm80INS1_25CollectiveMainloopFwdSm80ILi8ELi1ELb0EN4cute5tupleIJNS5_1CILi128EEENS7_ILi64EEENS7_ILi256EEEEEELi256ENS_6half_tEfNS_4arch4Sm80ELb1ELb0ELb0ELb1ELb0ELb0ELb1ELb1EEENS1_21CollectiveEpilogueFwdINS6_IJS8_SA_S9_EEENS6_IJNS7_ILi1EEESI_SI_EEESC_SE_Li256ELb1ELb1ELb1ELb0EEENS1_36VarlenDynamicPersistentTileSchedulerILi128ELi64ELi256ELi256ELb1ELb1ELb0ELb1ELb1ELb1EEEEEEEEEvNT_6ParamsE)
        .other          _ZN7cutlass13device_kernelIN5flash19enable_sm80_to_sm89INS1_16FlashAttnFwdSm80INS1_25CollectiveMainloopFwdSm80ILi8ELi1ELb0EN4cute5tupleIJNS5_1CILi128EEENS7_ILi64EEENS7_ILi256EEEEEELi256ENS_6half_tEfNS_4arch4Sm80ELb1ELb0ELb0ELb1ELb0ELb0ELb1ELb1EEENS1_21CollectiveEpilogueFwdINS6_IJS8_SA_S9_EEENS6_IJNS7_ILi1EEESI_SI_EEESC_SE_Li256ELb1ELb1ELb1ELb0EEENS1_36VarlenDynamicPersistentTileSchedulerILi128ELi64ELi256ELi256ELb1ELb1ELb0ELb1ELb1ELb1EEEEEEEEEvNT_6ParamsE,@"STO_CUDA_ENTRY STV_DEFAULT"
_ZN7cutlass13device_kernelIN5flash19enable_sm80_to_sm89INS1_16FlashAttnFwdSm80INS1_25CollectiveMainloopFwdSm80ILi8ELi1ELb0EN4cute5tupleIJNS5_1CILi128EEENS7_ILi64EEENS7_ILi256EEEEEELi256ENS_6half_tEfNS_4arch4Sm80ELb1ELb0ELb0ELb1ELb0ELb0ELb1ELb1EEENS1_21CollectiveEpilogueFwdINS6_IJS8_SA_S9_EEENS6_IJNS7_ILi1EEESI_SI_EEESC_SE_Li256ELb1ELb1ELb1ELb0EEENS1_36VarlenDynamicPersistentTileSchedulerILi128ELi64ELi256ELi256ELb1ELb1ELb0ELb1ELb1ELb1EEEEEEEEEvNT_6ParamsE:
[----:B------:R-:W-:Y:S01]  /*0000*/  LDC R1, c[0x0][0x28] ;  /* 0x00000a00ff017b82 */ /* 0x000fe20000000800 */
[----:B------:R-:W-:Y:S05]  /*0010*/  EXIT ;  /* 0x000000000000794d */ /* 0x000fea0003800000 */
.L_x_16:
        /* <DEDUP_REMOVED lines=14> */
.L_x_34:


//--------------------- .text._ZN7cutlass13device_kernelIN5flash19enable_sm80_to_sm89INS1_16FlashAttnFwdSm80INS1_25CollectiveMainloopFwdSm80ILi8ELi1ELb0EN4cute5tupleIJNS5_1CILi128EEENS7_ILi48EEENS7_ILi256EEEEEELi256ENS_6half_tEfNS_4arch4Sm80ELb1ELb0ELb0ELb1ELb0ELb1ELb1ELb1EEENS1_21CollectiveEpilogueFwdINS6_IJS8_SA_S9_EEENS6_IJNS7_ILi1EEESI_SI_EEESC_SE_Li256ELb1ELb1ELb1ELb0EEENS1_36VarlenDynamicPersistentTileSchedulerILi128ELi48ELi256ELi256ELb1ELb1ELb0ELb1ELb1ELb1EEEEEEEEEvNT_6ParamsE --------------------------
	.section	.text._ZN7cutlass13device_kernelIN5flash19enable_sm80_to_sm89INS1_16FlashAttnFwdSm80INS1_25CollectiveMainloopFwdSm80ILi8ELi1ELb0EN4cute5tupleIJNS5_1CILi128EEENS7_ILi48EEENS7_ILi256EEEEEELi256ENS_6half_tEfNS_4arch4Sm80ELb1ELb0ELb0ELb1ELb0ELb1ELb1ELb1EEENS1_21CollectiveEpilogueFwdINS6_IJS8_SA_S9_EEENS6_IJNS7_ILi1EEESI_SI_EEESC_SE_Li256ELb1ELb1ELb1ELb0EEENS1_36VarlenDynamicPersistentTileSchedulerILi128ELi48ELi256ELi256ELb1ELb1ELb0ELb1ELb1ELb1EEEEEEEEEvNT_6ParamsE,"ax",@progbits
	.align	128
.text._ZN7cutlass13device_kernelIN5flash19enable_sm80_to_sm89INS1_16FlashAttnFwdSm80INS1_25CollectiveMainloopFwdSm80ILi8ELi1ELb0EN4cute5tupleIJNS5_1CILi128EEENS7_ILi48EEENS7_ILi256EEEEEELi256ENS_6half_tEfNS_4arch4Sm80ELb1ELb0ELb0ELb1ELb0ELb1ELb1ELb1EEENS1_21CollectiveEpilogueFwdINS6_IJS8_SA_S9_EEENS6_IJNS7_ILi1EEESI_SI_EEESC_SE_Li256ELb1ELb1ELb1ELb0EEENS1_36VarlenDynamicPersistentTileSchedulerILi128ELi48ELi256ELi256ELb1ELb1ELb0ELb1ELb1ELb1EEEEEEEEEvNT_6ParamsE:
        .type           _ZN7cutlass13device_kernelIN5flash19enable_sm80_to_sm89INS1_16FlashAttnFwdSm80INS1_25CollectiveMainloopFwdSm80ILi8ELi1ELb0EN4cute5tupleIJNS5_1CILi128EEENS7_ILi48EEENS7_ILi256EEEEEELi256ENS_6half_tEfNS_4arch4Sm80ELb1ELb0ELb0ELb1ELb0ELb1ELb1ELb1EEENS1_21CollectiveEpilogueFwdINS6_IJS8_SA_S9_EEENS6_IJNS7_ILi1EEESI_SI_EEESC_SE_Li256ELb1ELb1ELb1ELb0EEENS1_36VarlenDynamicPersistentTileSchedulerILi128ELi48ELi256ELi256ELb1ELb1ELb0ELb1ELb1ELb1EEEEEEEEEvNT_6ParamsE,@function
        .size           _ZN7cutlass13device_kernelIN5flash19enable_sm80_to_sm89INS1_16FlashAttnFwdSm80INS1_25CollectiveMainloopFwdSm80ILi8ELi1ELb0EN4cute5tupleIJNS5_1CILi128EEENS7_ILi48EEENS7_ILi256EEEEEELi256ENS_6half_tEfNS_4arch4Sm80ELb1ELb0ELb0ELb1ELb0ELb1ELb1ELb1EEENS1_21CollectiveEpilogueFwdINS6_IJS8_SA_S9_EEENS6_IJNS7_ILi1EEESI_SI_EEESC_SE_Li256ELb1ELb1ELb1ELb0EEENS1_36VarlenDynamicPersistentTileSchedulerILi128ELi48ELi256ELi256ELb1ELb1ELb0ELb1ELb1ELb1EEEEEEEEEvNT_6ParamsE,(.L_x_35 - _ZN7cutlass13device_kernelIN5flash19enable_sm80_to_sm89INS1_16FlashAttnFwdSm80INS1_25CollectiveMainloopFwdSm80ILi8ELi1ELb0EN4cute5tupleIJNS5_1CILi128EEENS7_ILi48EEENS7_ILi256EEEEEELi256ENS_6half_tEfNS_4arch4Sm80ELb1ELb0ELb0ELb1ELb0ELb1ELb1ELb1EEENS1_21CollectiveEpilogueFwdINS6_IJS8_SA_S9_EEENS6_IJNS7_ILi1EEESI_SI_EEESC_SE_Li256ELb1ELb1ELb1ELb0EEENS1_36VarlenDynamicPersistentTileSchedulerILi128ELi48ELi256ELi256ELb1ELb1ELb0ELb1ELb1ELb1EEEEEEEEEvNT_6ParamsE)
        .other          _ZN7cutlass13device_kernelIN5flash19enable_sm80_to_sm89INS1_16FlashAttnFwdSm80INS1_25CollectiveMainloopFwdSm80ILi8ELi1ELb0EN4cute5tupleIJNS5_1CILi128EEENS7_ILi48EEENS7_ILi256EEEEEELi256ENS_6half_tEfNS_4arch4Sm80ELb1ELb0ELb0ELb1ELb0ELb1ELb1ELb1EEENS1_21CollectiveEpilogueFwdINS6_IJS8_SA_S9_EEENS6_IJNS7_ILi1EEESI_SI_EEESC_SE_Li256ELb1ELb1ELb1ELb0EEENS1_36VarlenDynamicPersistentTileSchedulerILi128ELi48ELi256ELi256ELb1ELb1ELb0ELb1ELb1ELb1EEEEEEEEEvNT_6ParamsE,@"STO_CUDA_ENTRY STV_DEFAULT"
_ZN7cutlass13device_kernelIN5flash19enable_sm80_to_sm89INS1_16FlashAttnFwdSm80INS1_25CollectiveMainloopFwdSm80ILi8ELi1ELb0EN4cute5tupleIJNS5_1CILi128EEENS7_ILi48EEENS7_ILi256EEEEEELi256ENS_6half_tEfNS_4arch4Sm80ELb1ELb0ELb0ELb1ELb0ELb1ELb1ELb1EEENS1_21CollectiveEpilogueFwdINS6_IJS8_SA_S9_EEENS6_IJNS7_ILi1EEESI_SI_EEESC_SE_Li256ELb1ELb1ELb1ELb0EEENS1_36VarlenDynamicPersistentTileSchedulerILi128ELi48ELi256ELi256ELb1ELb1ELb0ELb1ELb1ELb1EEEEEEEEEvNT_6ParamsE:
[----:B------:R-:W-:Y:S01]  /*0000*/  LDC R1, c[0x0][0x28] ;  /* 0x00000a00ff017b82 */ /* 0x000fe20000000800 */
[----:B------:R-:W-:Y:S05]  /*0010*/  EXIT ;  /* 0x000000000000794d */ /* 0x000fea0003800000 */
.L_x_17:
        /* <DEDUP_REMOVED lines=14> */
.L_x_35:


//--------------------- .nv.shared.reserved.0     --------------------------
	.section	.nv.shared.reserved.0,"aw",@nobits
	.weak		__nv_reservedSMEM_offset_0_alias
	.size		__nv_reservedSMEM_offset_0_alias, 0, 0
	.other		__nv_reservedSMEM_offset_0_alias,@"STO_CUDA_RESERVED_SHARED STV_DEFAULT"
__nv_reservedSMEM_offset_0_alias:
	.zero		0


//--------------------- .nv.global                --------------------------
	.section	.nv.global,"aw",@nobits
.nv.global:
	.type		_ZN72_INTERNAL_fe87a6e7_36_flash_fwd_hdim256_fp16_split_sm80_cu_a6473388_32424cute1_E,@object
	.size		_ZN72_INTERNAL_fe87a6e7_36_flash_fwd_hdim256_fp16_split_sm80_cu_a6473388_32424cute1_E,(_ZN72_INTERNAL_fe87a6e7_36_flash_fwd_hdim256_fp16_split_sm80_cu_a6473388_32424cuda3std3__45__cpo6cbeginE - _ZN72_INTERNAL_fe87a6e7_36_flash_fwd_hdim256_fp16_split_sm80_cu_a6473388_32424cute1_E)
_ZN72_INTERNAL_fe87a6e7_36_flash_fwd_hdim256_fp16_split_sm80_cu_a6473388_32424cute1_E:
	.zero		1
	.type		_ZN72_INTERNAL_fe87a6e7_36_flash_fwd_hdim256_fp16_split_sm80_cu_a6473388_32424cuda3std3__45__cpo6cbeginE,@object
	.size		_ZN72_INTERNAL_fe87a6e7_36_flash_fwd_hdim256_fp16_split_sm80_cu_a6473388_32424cuda3std3__45__cpo6cbeginE,(_ZN72_INTERNAL_fe87a6e7_36_flash_fwd_hdim256_fp16_split_sm80_cu_a6473388_32424cuda3std3__48in_placeE - _ZN72_INTERNAL_fe87a6e7_36_flash_fwd_hdim256_fp16_split_sm80_cu_a6473388_32424cuda3std3__45__cpo6cbeginE)
_ZN72_INTERNAL_fe87a6e7_36_flash_fwd_hdim256_fp16_split_sm80_cu_a6473388_32424cuda3std3__45__cpo6cbeginE:
	.zero		1
	.type		_ZN72_INTERNAL_fe87a6e7_36_flash_fwd_hdim256_fp16_split_sm80_cu_a6473388_32424cuda3std3__48in_placeE,@object
	.size		_ZN72_INTERNAL_fe87a6e7_36_flash_fwd_hdim256_fp16_split_sm80_cu_a6473388_32424cuda3std3__48in_placeE,(_ZN72_INTERNAL_fe87a6e7_36_flash_fwd_hdim256_fp16_split_sm80_cu_a6473388_32424cuda3std6ranges3__45__cpo9iter_moveE - _ZN72_INTERNAL_fe87a6e7_36_flash_fwd_hdim256_fp16_split_sm80_cu_a6473388_32424cuda3std3__48in_placeE)
_ZN72_INTERNAL_fe87a6e7_36_flash_fwd_hdim256_fp16_split_sm80_cu_a6473388_32424cuda3std3__48in_placeE:
	.zero		1
	.type		_ZN72_INTERNAL_fe87a6e7_36_flash_fwd_hdim256_fp16_split_sm80_cu_a6473388_32424cuda3std6ranges3__45__cpo9iter_moveE,@object
	.size		_ZN72_INTERNAL_fe87a6e7_36_flash_fwd_hdim256_fp16_split_sm80_cu_a6473388_32424cuda3std6ranges3__45__cpo9iter_moveE,(_ZN72_INTERNAL_fe87a6e7_36_flash_fwd_hdim256_fp16_split_sm80_cu_a6473388_32424cuda3std3__45__cpo5beginE - _ZN72_INTERNAL_fe87a6e7_36_flash_fwd_hdim256_fp16_split_sm80_cu_a6473388_32424cuda3std6ranges3__45__cpo9iter_moveE)
_ZN72_INTERNAL_fe87a6e7_36_flash_fwd_hdim256_fp16_split_sm80_cu_a6473388_32424cuda3std6ranges3__45__cpo9iter_moveE:
	.zero		1
	.type		_ZN72_INTERNAL_fe87a6e7_36_flash_fwd_hdim256_fp16_split_sm80_cu_a6473388_32424cuda3std3__45__cpo5beginE,@object
	.size		_ZN72_INTERNAL_fe87a6e7_36_flash_fwd_hdim256_fp16_split_sm80_cu_a6473388_32424cuda3std3__45__cpo5beginE,(_ZN72_INTERNAL_fe87a6e7_36_flash_fwd_hdim256_fp16_split_sm80_cu_a6473388_32424cuda3std3__474_GLOBAL__N__fe87a6e7_36_flash_fwd_hdim256_fp16_split_sm80_cu_a6473388_32426ignoreE - _ZN72_INTERNAL_fe87a6e7_36_flash_fwd_hdim256_fp16_split_sm80_cu_a6473388_32424cuda3std3__45__cpo5beginE)
_ZN72_INTERNAL_fe87a6e7_36_flash_fwd_hdim256_fp16_split_sm80_cu_a6473388_32424cuda3std3__45__cpo5beginE:
	.zero		1
	.type		_ZN72_INTERNAL_fe87a6e7_36_flash_fwd_hdim256_fp16_split_sm80_cu_a6473388_32424cuda3std3__474_GLOBAL__N__fe87a6e7_36_flash_fwd_hdim256_fp16_split_sm80_cu_a6473388_32426ignoreE,@object
	.size		_ZN72_INTERNAL_fe87a6e7_36_flash_fwd_hdim256_fp16_split_sm80_cu_a6473388_32424cuda3std3__474_GLOBAL__N__fe87a6e7_36_flash_fwd_hdim256_fp16_split_sm80_cu_a6473388_32426ignoreE,(_ZN72_INTERNAL_fe87a6e7_36_flash_fwd_hdim256_fp16_split_sm80_cu_a6473388_32424cute7productE - _ZN72_INTERNAL_fe87a6e7_36_flash_fwd_hdim256_fp16_split_sm80_cu_a6473388_32424cuda3std3__474_GLOBAL__N__fe87a6e7_36_flash_fwd_hdim256_fp16_split_sm80_cu_a6473388_32426ignoreE)
_ZN72_INTERNAL_fe87a6e7_36_flash_fwd_hdim256_fp16_split_sm80_cu_a6473388_32424cuda3std3__474_GLOBAL__N__fe87a6e7_36_flash_fwd_hdim256_fp16_split_sm80_cu_a6473388_32426ignoreE:
	.zero		1
	.type		_ZN72_INTERNAL_fe87a6e7_36_flash_fwd_hdim256_fp16_split_sm80_cu_a6473388_32424cute7productE,@object
	.size		_ZN72_INTERNAL_fe87a6e7_36_flash_fwd_hdim256_fp16_split_sm80_cu_a6473388_32424cute7productE,(_ZN72_INTERNAL_fe87a6e7_36_flash_fwd_hdim256_fp16_split_sm80_cu_a6473388_32424cuda3std3__45__cpo3endE - _ZN72_INTERNAL_fe87a6e7_36_flash_fwd_hdim256_fp16_split_sm80_cu_a6473388_32424cute7productE)
_ZN72_INTERNAL_fe87a6e7_36_flash_fwd_hdim256_fp16_split_sm80_cu_a6473388_32424cute7productE:
	.zero		1
	.type		_ZN72_INTERNAL_fe87a6e7_36_flash_fwd_hdim256_fp16_split_sm80_cu_a6473388_32424cuda3std3__45__cpo3endE,@object
	.size		_ZN72_INTERNAL_fe87a6e7_36_flash_fwd_hdim256_fp16_split_sm80_cu_a6473388_32424cuda3std3__45__cpo3endE,(_ZN72_INTERNAL_fe87a6e7_36_flash_fwd_hdim256_fp16_split_sm80_cu_a6473388_32424cuda3std3__419piecewise_constructE - _ZN72_INTERNAL_fe87a6e7_36_flash_fwd_hdim256_fp16_split_sm80_cu_a6473388_32424cuda3std3__45__cpo3endE)
_ZN72_INTERNAL_fe87a6e7_36_flash_fwd_hdim256_fp16_split_sm80_cu_a6473388_32424cuda3std3__45__cpo3endE:
	.zero		1
	.type		_ZN72_INTERNAL_fe87a6e7_36_flash_fwd_hdim256_fp16_split_sm80_cu_a6473388_32424cuda3std3__419piecewise_constructE,@object
	.size		_ZN72_INTERNAL_fe87a6e7_36_flash_fwd_hdim256_fp16_split_sm80_cu_a6473388_32424cuda3std3__419piecewise_constructE,(_ZN72_INTERNAL_fe87a6e7_36_flash_fwd_hdim256_fp16_split_sm80_cu_a6473388_32424cuda3std3__45__cpo4cendE - _ZN72_INTERNAL_fe87a6e7_36_flash_fwd_hdim256_fp16_split_sm80_cu_a6473388_32424cuda3std3__419piecewise_constructE)
_ZN72_INTERNAL_fe87a6e7_36_flash_fwd_hdim256_fp16_split_sm80_cu_a6473388_32424cuda3std3__419piecewise_constructE:
	.zero		1
	.type		_ZN72_INTERNAL_fe87a6e7_36_flash_fwd_hdim256_fp16_split_sm80_cu_a6473388_32424cuda3std3__45__cpo4cendE,@object
	.size		_ZN72_INTERNAL_fe87a6e7_36_flash_fwd_hdim256_fp16_split_sm80_cu_a6473388_32424cuda3std3__45__cpo4cendE,(_ZN72_INTERNAL_fe87a6e7_36_flash_fwd_hdim256_fp16_split_sm80_cu_a6473388_32424cuda3std6ranges3__45__cpo4swapE - _ZN72_INTERNAL_fe87a6e7_36_flash_fwd_hdim256_fp16_split_sm80_cu_a6473388_32424cuda3std3__45__cpo4cendE)
_ZN72_INTERNAL_fe87a6e7_36_flash_fwd_hdim256_fp16_split_sm80_cu_a6473388_32424cuda3std3__45__cpo4cendE:
	.zero		1
	.type		_ZN72_INTERNAL_fe87a6e7_36_flash_fwd_hdim256_fp16_split_sm80_cu_a6473388_32424cuda3std6ranges3__45__cpo4swapE,@object
	.size		_ZN72_INTERNAL_fe87a6e7_36_flash_fwd_hdim256_fp16_split_sm80_cu_a6473388_32424cuda3std6ranges3__45__cpo4swapE,(.L_7 - _ZN72_INTERNAL_fe87a6e7_36_flash_fwd_hdim256_fp16_split_sm80_cu_a6473388_32424cuda3std6ranges3__45__cpo4swapE)
_ZN72_INTERNAL_fe87a6e7_36_flash_fwd_hdim256_fp16_split_sm80_cu_a6473388_32424cuda3std6ranges3__45__cpo4swapE:
	.zero		1
.L_7:


//--------------------- .nv.constant0._ZN7cutlass13device_kernelIN5flash19enable_sm80_to_sm89INS1_16FlashAttnFwdSm80INS1_25CollectiveMainloopFwdSm80ILi8ELi1ELb1EN4cute5tupleIJNS5_1CILi128EEENS7_ILi64EEENS7_ILi256EEEEEELi256ENS_6half_tEfNS_4arch4Sm80ELb0ELb0ELb0ELb0ELb0ELb0ELb1ELb1EEENS1_21CollectiveEpilogueFwdINS6_IJS8_SA_S9_EEENS6_IJNS7_ILi1EEESI_SI_EEESC_SE_Li256ELb0ELb1ELb1ELb0EEENS1_19SingleTileSchedulerILb0ELb1ELb1ELi128EEEEEEEEEvNT_6ParamsE --------------------------
	.section	.nv.constant0._ZN7cutlass13device_kernelIN5flash19enable_sm80_to_sm89INS1_16FlashAttnFwdSm80INS1_25CollectiveMainloopFwdSm80ILi8ELi1ELb1EN4cute5tupleIJNS5_1CILi128EEENS7_ILi64EEENS7_ILi256EEEEEELi256ENS_6half_tEfNS_4arch4Sm80ELb0ELb0ELb0ELb0ELb0ELb0ELb1ELb1EEENS1_21CollectiveEpilogueFwdINS6_IJS8_SA_S9_EEENS6_IJNS7_ILi1EEESI_SI_EEESC_SE_Li256ELb0ELb1ELb1ELb0EEENS1_19SingleTileSchedulerILb0ELb1ELb1ELi128EEEEEEEEEvNT_6ParamsE,"a",@progbits
	.sectionflags	@""
	.align	4
.nv.constant0._ZN7cutlass13device_kernelIN5flash19enable_sm80_to_sm89INS1_16FlashAttnFwdSm80INS1_25CollectiveMainloopFwdSm80ILi8ELi1ELb1EN4cute5tupleIJNS5_1CILi128EEENS7_ILi64EEENS7_ILi256EEEEEELi256ENS_6half_tEfNS_4arch4Sm80ELb0ELb0ELb0ELb0ELb0ELb0ELb1ELb1EEENS1_21CollectiveEpilogueFwdINS6_IJS8_SA_S9_EEENS6_IJNS7_ILi1EEESI_SI_EEESC_SE_Li256ELb0ELb1ELb1ELb0EEENS1_19SingleTileSchedulerILb0ELb1ELb1ELi128EEEEEEEEEvNT_6ParamsE:
	.zero		1576


//--------------------- .nv.constant0._ZN7cutlass13device_kernelIN5flash19enable_sm80_to_sm89INS1_16FlashAttnFwdSm80INS1_25CollectiveMainloopFwdSm80ILi8ELi1ELb1EN4cute5tupleIJNS5_1CILi128EEENS7_ILi48EEENS7_ILi256EEEEEELi256ENS_6half_tEfNS_4arch4Sm80ELb0ELb0ELb0ELb1ELb0ELb0ELb1ELb1EEENS1_21CollectiveEpilogueFwdINS6_IJS8_SA_S9_EEENS6_IJNS7_ILi1EEESI_SI_EEESC_SE_Li256ELb1ELb1ELb1ELb0EEENS1_36VarlenDynamicPersistentTileSchedulerILi128ELi48ELi256ELi256ELb1ELb1ELb0ELb0ELb1ELb1EEEEEEEEEvNT_6ParamsE --------------------------
	.section	.nv.constant0._ZN7cutlass13device_kernelIN5flash19enable_sm80_to_sm89INS1_16FlashAttnFwdSm80INS1_25CollectiveMainloopFwdSm80ILi8ELi1ELb1EN4cute5tupleIJNS5_1CILi128EEENS7_ILi48EEENS7_ILi256EEEEEELi256ENS_6half_tEfNS_4arch4Sm80ELb0ELb0ELb0ELb1ELb0ELb0ELb1ELb1EEENS1_21CollectiveEpilogueFwdINS6_IJS8_SA_S9_EEENS6_IJNS7_ILi1EEESI_SI_EEESC_SE_Li256ELb1ELb1ELb1ELb0EEENS1_36VarlenDynamicPersistentTileSchedulerILi128ELi48ELi256ELi256ELb1ELb1ELb0ELb0ELb1ELb1EEEEEEEEEvNT_6ParamsE,"a",@progbits
	.sectionflags	@""
	.align	4
.nv.constant0._ZN7cutlass13device_kernelIN5flash19enable_sm80_to_sm89INS1_16FlashAttnFwdSm80INS1_25CollectiveMainloopFwdSm80ILi8ELi1ELb1EN4cute5tupleIJNS5_1CILi128EEENS7_ILi48EEENS7_ILi256EEEEEELi256ENS_6half_tEfNS_4arch4Sm80ELb0ELb0ELb0ELb1ELb0ELb0ELb1ELb1EEENS1_21CollectiveEpilogueFwdINS6_IJS8_SA_S9_EEENS6_IJNS7_ILi1EEESI_SI_EEESC_SE_Li256ELb1ELb1ELb1ELb0EEENS1_36VarlenDynamicPersistentTileSchedulerILi128ELi48ELi256ELi256ELb1ELb1ELb0ELb0ELb1ELb1EEEEEEEEEvNT_6ParamsE:
	.zero		1608


//--------------------- .nv.constant0._ZN7cutlass13device_kernelIN5flash19enable_sm80_to_sm89INS1_16FlashAttnFwdSm80INS1_25CollectiveMainloopFwdSm80ILi8ELi1ELb0EN4cute5tupleIJNS5_1CILi128EEENS7_ILi32EEENS7_ILi256EEEEEELi256ENS_6half_tEfNS_4arch4Sm80ELb0ELb0ELb0ELb1ELb0ELb1ELb1ELb1EEENS1_21CollectiveEpilogueFwdINS6_IJS8_SA_S9_EEENS6_IJNS7_ILi1EEESI_SI_EEESC_SE_Li256ELb1ELb1ELb1ELb0EEENS1_36VarlenDynamicPersistentTileSchedulerILi128ELi32ELi256ELi256ELb1ELb1ELb0ELb0ELb1ELb1EEEEEEEEEvNT_6ParamsE --------------------------
	.section	.nv.constant0._ZN7cutlass13device_kernelIN5flash19enable_sm80_to_sm89INS1_16FlashAttnFwdSm80INS1_25CollectiveMainloopFwdSm80ILi8ELi1ELb0EN4cute5tupleIJNS5_1CILi128EEENS7_ILi32EEENS7_ILi256EEEEEELi256ENS_6half_tEfNS_4arch4Sm80ELb0ELb0ELb0ELb1ELb0ELb1ELb1ELb1EEENS1_21CollectiveEpilogueFwdINS6_IJS8_SA_S9_EEENS6_IJNS7_ILi1EEESI_SI_EEESC_SE_Li256ELb1ELb1ELb1ELb0EEENS1_36VarlenDynamicPersistentTileSchedulerILi128ELi32ELi256ELi256ELb1ELb1ELb0ELb0ELb1ELb1EEEEEEEEEvNT_6ParamsE,"a",@progbits
	.sectionflags	@""
	.align	4
.nv.constant0._ZN7cutlass13device_kernelIN5flash19enable_sm80_to_sm89INS1_16FlashAttnFwdSm80INS1_25CollectiveMainloopFwdSm80ILi8ELi1ELb0EN4cute5tupleIJNS5_1CILi128EEENS7_ILi32EEENS7_ILi256EEEEEELi256ENS_6half_tEfNS_4arch4Sm80ELb0ELb0ELb0ELb1ELb0ELb1ELb1ELb1EEENS1_21CollectiveEpilogueFwdINS6_IJS8_SA_S9_EEENS6_IJNS7_ILi1EEESI_SI_EEESC_SE_Li256ELb1ELb1ELb1ELb0EEENS1_36VarlenDynamicPersistentTileSchedulerILi128ELi32ELi256ELi256ELb1ELb1ELb0ELb0ELb1ELb1EEEEEEEEEvNT_6ParamsE:
	.zero		1608


//--------------------- .nv.constant0._ZN7cutlass13device_kernelIN5flash19enable_sm80_to_sm89INS1_16FlashAttnFwdSm80INS1_25CollectiveMainloopFwdSm80ILi8ELi1ELb1EN4cute5tupleIJNS5_1CILi128EEENS7_ILi48EEENS7_ILi256EEEEEELi256ENS_6half_tEfNS_4arch4Sm80ELb0ELb1ELb0ELb0ELb0ELb0ELb1ELb1EEENS1_21CollectiveEpilogueFwdINS6_IJS8_SA_S9_EEENS6_IJNS7_ILi1EEESI_SI_EEESC_SE_Li256ELb0ELb1ELb1ELb0EEENS1_19SingleTileSchedulerILb0ELb1ELb1ELi128EEEEEEEEEvNT_6ParamsE --------------------------
	.section	.nv.constant0._ZN7cutlass13device_kernelIN5flash19enable_sm80_to_sm89INS1_16FlashAttnFwdSm80INS1_25CollectiveMainloopFwdSm80ILi8ELi1ELb1EN4cute5tupleIJNS5_1CILi128EEENS7_ILi48EEENS7_ILi256EEEEEELi256ENS_6half_tEfNS_4arch4Sm80ELb0ELb1ELb0ELb0ELb0ELb0ELb1ELb1EEENS1_21CollectiveEpilogueFwdINS6_IJS8_SA_S9_EEENS6_IJNS7_ILi1EEESI_SI_EEESC_SE_Li256ELb0ELb1ELb1ELb0EEENS1_19SingleTileSchedulerILb0ELb1ELb1ELi128EEEEEEEEEvNT_6ParamsE,"a",@progbits
	.sectionflags	@""
	.align	4
.nv.constant0._ZN7cutlass13device_kernelIN5flash19enable_sm80_to_sm89INS1_16FlashAttnFwdSm80INS1_25CollectiveMainloopFwdSm80ILi8ELi1ELb1EN4cute5tupleIJNS5_1CILi128EEENS7_ILi48EEENS7_ILi256EEEEEELi256ENS_6half_tEfNS_4arch4Sm80ELb0ELb1ELb0ELb0ELb0ELb0ELb1ELb1EEENS1_21CollectiveEpilogueFwdINS6_IJS8_SA_S9_EEENS6_IJNS7_ILi1EEESI_SI_EEESC_SE_Li256ELb0ELb1ELb1ELb0EEENS1_19SingleTileSchedulerILb0ELb1ELb1ELi128EEEEEEEEEvNT_6ParamsE:
	.zero		1576


//--------------------- .nv.constant0._ZN7cutlass13device_kernelIN5flash19enable_sm80_to_sm89INS1_16FlashAttnFwdSm80INS1_25CollectiveMainloopFwdSm80ILi8ELi1ELb1EN4cute5tupleIJNS5_1CILi128EEENS7_ILi48EEENS7_ILi256EEEEEELi256ENS_6half_tEfNS_4arch4Sm80ELb0ELb1ELb0ELb1ELb0ELb0ELb1ELb1EEENS1_21CollectiveEpilogueFwdINS6_IJS8_SA_S9_EEENS6_IJNS7_ILi1EEESI_SI_EEESC_SE_Li256ELb1ELb1ELb1ELb0EEENS1_36VarlenDynamicPersistentTileSchedulerILi128ELi48ELi256ELi256ELb1ELb1ELb0ELb1ELb0ELb1EEEEEEEEEvNT_6ParamsE --------------------------
	.section	.nv.constant0._ZN7cutlass13device_kernelIN5flash19enable_sm80_to_sm89INS1_16FlashAttnFwdSm80INS1_25CollectiveMainloopFwdSm80ILi8ELi1ELb1EN4cute5tupleIJNS5_1CILi128EEENS7_ILi48EEENS7_ILi256EEEEEELi256ENS_6half_tEfNS_4arch4Sm80ELb0ELb1ELb0ELb1ELb0ELb0ELb1ELb1EEENS1_21CollectiveEpilogueFwdINS6_IJS8_SA_S9_EEENS6_IJNS7_ILi1EEESI_SI_EEESC_SE_Li256ELb1ELb1ELb1ELb0EEENS1_36VarlenDynamicPersistentTileSchedulerILi128ELi48ELi256ELi256ELb1ELb1ELb0ELb1ELb0ELb1EEEEEEEEEvNT_6ParamsE,"a",@progbits
	.sectionflags	@""
	.align	4
.nv.constant0._ZN7cutlass13device_kernelIN5flash19enable_sm80_to_sm89INS1_16FlashAttnFwdSm80INS1_25CollectiveMainloopFwdSm80ILi8ELi1ELb1EN4cute5tupleIJNS5_1CILi128EEENS7_ILi48EEENS7_ILi256EEEEEELi256ENS_6half_tEfNS_4arch4Sm80ELb0ELb1ELb0ELb1ELb0ELb0ELb1ELb1EEENS1_21CollectiveEpilogueFwdINS6_IJS8_SA_S9_EEENS6_IJNS7_ILi1EEESI_SI_EEESC_SE_Li256ELb1ELb1ELb1ELb0EEENS1_36VarlenDynamicPersistentTileSchedulerILi128ELi48ELi256ELi256ELb1ELb1ELb0ELb1ELb0ELb1EEEEEEEEEvNT_6ParamsE:
	.zero		1608


//--------------------- .nv.constant0._ZN7cutlass13device_kernelIN5flash19enable_sm80_to_sm89INS1_16FlashAttnFwdSm80INS1_25CollectiveMainloopFwdSm80ILi8ELi1ELb0EN4cute5tupleIJNS5_1CILi128EEENS7_ILi32EEENS7_ILi256EEEEEELi256ENS_6half_tEfNS_4arch4Sm80ELb0ELb1ELb0ELb1ELb0ELb1ELb1ELb1EEENS1_21CollectiveEpilogueFwdINS6_IJS8_SA_S9_EEENS6_IJNS7_ILi1EEESI_SI_EEESC_SE_Li256ELb1ELb1ELb1ELb0EEENS1_36VarlenDynamicPersistentTileSchedulerILi128ELi32ELi256ELi256ELb1ELb1ELb0ELb1ELb0ELb1EEEEEEEEEvNT_6ParamsE --------------------------
	.section	.nv.constant0._ZN7cutlass13device_kernelIN5flash19enable_sm80_to_sm89INS1_16FlashAttnFwdSm80INS1_25CollectiveMainloopFwdSm80ILi8ELi1ELb0EN4cute5tupleIJNS5_1CILi128EEENS7_ILi32EEENS7_ILi256EEEEEELi256ENS_6half_tEfNS_4arch4Sm80ELb0ELb1ELb0ELb1ELb0ELb1ELb1ELb1EEENS1_21CollectiveEpilogueFwdINS6_IJS8_SA_S9_EEENS6_IJNS7_ILi1EEESI_SI_EEESC_SE_Li256ELb1ELb1ELb1ELb0EEENS1_36VarlenDynamicPersistentTileSchedulerILi128ELi32ELi256ELi256ELb1ELb1ELb0ELb1ELb0ELb1EEEEEEEEEvNT_6ParamsE,"a",@progbits
	.sectionflags	@""
	.align	4
.nv.constant0._ZN7cutlass13device_kernelIN5flash19enable_sm80_to_sm89INS1_16FlashAttnFwdSm80INS1_25CollectiveMainloopFwdSm80ILi8ELi1ELb0EN4cute5tupleIJNS5_1CILi128EEENS7_ILi32EEENS7_ILi256EEEEEELi256ENS_6half_tEfNS_4arch4Sm80ELb0ELb1ELb0ELb1ELb0ELb1ELb1ELb1EEENS1_21CollectiveEpilogueFwdINS6_IJS8_SA_S9_EEENS6_IJNS7_ILi1EEESI_SI_EEESC_SE_Li256ELb1ELb1ELb1ELb0EEENS1_36VarlenDynamicPersistentTileSchedulerILi128ELi32ELi256ELi256ELb1ELb1ELb0ELb1ELb0ELb1EEEEEEEEEvNT_6ParamsE:
	.zero		1608


//--------------------- .nv.constant0._ZN7cutlass13device_kernelIN5flash19enable_sm80_to_sm89INS1_16FlashAttnFwdSm80INS1_25CollectiveMainloopFwdSm80ILi8ELi1ELb1EN4cute5tupleIJNS5_1CILi128EEENS7_ILi64EEENS7_ILi256EEEEEELi256ENS_6half_tEfNS_4arch4Sm80ELb1ELb0ELb0ELb0ELb0ELb0ELb1ELb1EEENS1_21CollectiveEpilogueFwdINS6_IJS8_SA_S9_EEENS6_IJNS7_ILi1EEESI_SI_EEESC_SE_Li256ELb0ELb1ELb1ELb0EEENS1_30DynamicPersistentTileSchedulerILi256ELi256ELb1ELb1ELb0EEEEEEEEEvNT_6ParamsE --------------------------
	.section	.nv.constant0._ZN7cutlass13device_kernelIN5flash19enable_sm80_to_sm89INS1_16FlashAttnFwdSm80INS1_25CollectiveMainloopFwdSm80ILi8ELi1ELb1EN4cute5tupleIJNS5_1CILi128EEENS7_ILi64EEENS7_ILi256EEEEEELi256ENS_6half_tEfNS_4arch4Sm80ELb1ELb0ELb0ELb0ELb0ELb0ELb1ELb1EEENS1_21CollectiveEpilogueFwdINS6_IJS8_SA_S9_EEENS6_IJNS7_ILi1EEESI_SI_EEESC_SE_Li256ELb0ELb1ELb1ELb0EEENS1_30DynamicPersistentTileSchedulerILi256ELi256ELb1ELb1ELb0EEEEEEEEEvNT_6ParamsE,"a",@progbits
	.sectionflags	@""
	.align	4
.nv.constant0._ZN7cutlass13device_kernelIN5flash19enable_sm80_to_sm89INS1_16FlashAttnFwdSm80INS1_25CollectiveMainloopFwdSm80ILi8ELi1ELb1EN4cute5tupleIJNS5_1CILi128EEENS7_ILi64EEENS7_ILi256EEEEEELi256ENS_6half_tEfNS_4arch4Sm80ELb1ELb0ELb0ELb0ELb0ELb0ELb1ELb1EEENS1_21CollectiveEpilogueFwdINS6_IJS8_SA_S9_EEENS6_IJNS7_ILi1EEESI_SI_EEESC_SE_Li256ELb0ELb1ELb1ELb0EEENS1_30DynamicPersistentTileSchedulerILi256ELi256ELb1ELb1ELb0EEEEEEEEEvNT_6ParamsE:
	.zero		1592


//--------------------- .nv.constant0._ZN7cutlass13device_kernelIN5flash19enable_sm80_to_sm89INS1_16FlashAttnFwdSm80INS1_25CollectiveMainloopFwdSm80ILi8ELi1ELb1EN4cute5tupleIJNS5_1CILi128EEENS7_ILi48EEENS7_ILi256EEEEEELi256ENS_6half_tEfNS_4arch4Sm80ELb1ELb0ELb0ELb1ELb0ELb0ELb1ELb1EEENS1_21CollectiveEpilogueFwdINS6_IJS8_SA_S9_EEENS6_IJNS7_ILi1EEESI_SI_EEESC_SE_Li256ELb1ELb1ELb1ELb0EEENS1_36VarlenDynamicPersistentTileSchedulerILi128ELi48ELi256ELi256ELb1ELb1ELb0ELb1ELb1ELb1EEEEEEEEEvNT_6ParamsE --------------------------
	.section	.nv.constant0._ZN7cutlass13device_kernelIN5flash19enable_sm80_to_sm89INS1_16FlashAttnFwdSm80INS1_25CollectiveMainloopFwdSm80ILi8ELi1ELb1EN4cute5tupleIJNS5_1CILi128EEENS7_ILi48EEENS7_ILi256EEEEEELi256ENS_6half_tEfNS_4arch4Sm80ELb1ELb0ELb0ELb1ELb0ELb0ELb1ELb1EEENS1_21CollectiveEpilogueFwdINS6_IJS8_SA_S9_EEENS6_IJNS7_ILi1EEESI_SI_EEESC_SE_Li256ELb1ELb1ELb1ELb0EEENS1_36VarlenDynamicPersistentTileSchedulerILi128ELi48ELi256ELi256ELb1ELb1ELb0ELb1ELb1ELb1EEEEEEEEEvNT_6ParamsE,"a",@progbits
	.sectionflags	@""
	.align	4
.nv.constant0._ZN7cutlass13device_kernelIN5flash19enable_sm80_to_sm89INS1_16FlashAttnFwdSm80INS1_25CollectiveMainloopFwdSm80ILi8ELi1ELb1EN4cute5tupleIJNS5_1CILi128EEENS7_ILi48EEENS7_ILi256EEEEEELi256ENS_6half_tEfNS_4arch4Sm80ELb1ELb0ELb0ELb1ELb0ELb0ELb1ELb1EEENS1_21CollectiveEpilogueFwdINS6_IJS8_SA_S9_EEENS6_IJNS7_ILi1EEESI_SI_EEESC_SE_Li256ELb1ELb1ELb1ELb0EEENS1_36VarlenDynamicPersistentTileSchedulerILi128ELi48ELi256ELi256ELb1ELb1ELb0ELb1ELb1ELb1EEEEEEEEEvNT_6ParamsE:
	.zero		1608


//--------------------- .nv.constant0._ZN7cutlass13device_kernelIN5flash19enable_sm80_to_sm89INS1_16FlashAttnFwdSm80INS1_25CollectiveMainloopFwdSm80ILi8ELi1ELb0EN4cute5tupleIJNS5_1CILi128EEENS7_ILi32EEENS7_ILi256EEEEEELi256ENS_6half_tEfNS_4arch4Sm80ELb1ELb0ELb0ELb1ELb0ELb1ELb1ELb1EEENS1_21CollectiveEpilogueFwdINS6_IJS8_SA_S9_EEENS6_IJNS7_ILi1EEESI_SI_EEESC_SE_Li256ELb1ELb1ELb1ELb0EEENS1_36VarlenDynamicPersistentTileSchedulerILi128ELi32ELi256ELi256ELb1ELb1ELb0ELb1ELb1ELb1EEEEEEEEEvNT_6ParamsE --------------------------
	.section	.nv.constant0._ZN7cutlass13device_kernelIN5flash19enable_sm80_to_sm89INS1_16FlashAttnFwdSm80INS1_25CollectiveMainloopFwdSm80ILi8ELi1ELb0EN4cute5tupleIJNS5_1CILi128EEENS7_ILi32EEENS7_ILi256EEEEEELi256ENS_6half_tEfNS_4arch4Sm80ELb1ELb0ELb0ELb1ELb0ELb1ELb1ELb1EEENS1_21CollectiveEpilogueFwdINS6_IJS8_SA_S9_EEENS6_IJNS7_ILi1EEESI_SI_EEESC_SE_Li256ELb1ELb1ELb1ELb0EEENS1_36VarlenDynamicPersistentTileSchedulerILi128ELi32ELi256ELi256ELb1ELb1ELb0ELb1ELb1ELb1EEEEEEEEEvNT_6ParamsE,"a",@progbits
	.sectionflags	@""
	.align	4
.nv.constant0._ZN7cutlass13device_kernelIN5flash19enable_sm80_to_sm89INS1_16FlashAttnFwdSm80INS1_25CollectiveMainloopFwdSm80ILi8ELi1ELb0EN4cute5tupleIJNS5_1CILi128EEENS7_ILi32EEENS7_ILi256EEEEEELi256ENS_6half_tEfNS_4arch4Sm80ELb1ELb0ELb0ELb1ELb0ELb1ELb1ELb1EEENS1_21CollectiveEpilogueFwdINS6_IJS8_SA_S9_EEENS6_IJNS7_ILi1EEESI_SI_EEESC_SE_Li256ELb1ELb1ELb1ELb0EEENS1_36VarlenDynamicPersistentTileSchedulerILi128ELi32ELi256ELi256ELb1ELb1ELb0ELb1ELb1ELb1EEEEEEEEEvNT_6ParamsE:
	.zero		1608


//--------------------- .nv.constant0._ZN7cutlass13device_kernelIN5flash19enable_sm80_to_sm89INS1_16FlashAttnFwdSm80INS1_25CollectiveMainloopFwdSm80ILi8ELi1ELb0EN4cute5tupleIJNS5_1CILi128EEENS7_ILi96EEENS7_ILi256EEEEEELi256ENS_6half_tEfNS_4arch4Sm80ELb0ELb0ELb0ELb0ELb0ELb0ELb1ELb1EEENS1_21CollectiveEpilogueFwdINS6_IJS8_SA_S9_EEENS6_IJNS7_ILi1EEESI_SI_EEESC_SE_Li256ELb0ELb1ELb1ELb0EEENS1_19SingleTileSchedulerILb0ELb1ELb1ELi128EEEEEEEEEvNT_6ParamsE --------------------------
	.section	.nv.constant0._ZN7cutlass13device_kernelIN5flash19enable_sm80_to_sm89INS1_16FlashAttnFwdSm80INS1_25CollectiveMainloopFwdSm80ILi8ELi1ELb0EN4cute5tupleIJNS5_1CILi128EEENS7_ILi96EEENS7_ILi256EEEEEELi256ENS_6half_tEfNS_4arch4Sm80ELb0ELb0ELb0ELb0ELb0ELb0ELb1ELb1EEENS1_21CollectiveEpilogueFwdINS6_IJS8_SA_S9_EEENS6_IJNS7_ILi1EEESI_SI_EEESC_SE_Li256ELb0ELb1ELb1ELb0EEENS1_19SingleTileSchedulerILb0ELb1ELb1ELi128EEEEEEEEEvNT_6ParamsE,"a",@progbits
	.sectionflags	@""
	.align	4
.nv.constant0._ZN7cutlass13device_kernelIN5flash19enable_sm80_to_sm89INS1_16FlashAttnFwdSm80INS1_25CollectiveMainloopFwdSm80ILi8ELi1ELb0EN4cute5tupleIJNS5_1CILi128EEENS7_ILi96EEENS7_ILi256EEEEEELi256ENS_6half_tEfNS_4arch4Sm80ELb0ELb0ELb0ELb0ELb0ELb0ELb1ELb1EEENS1_21CollectiveEpilogueFwdINS6_IJS8_SA_S9_EEENS6_IJNS7_ILi1EEESI_SI_EEESC_SE_Li256ELb0ELb1ELb1ELb0EEENS1_19SingleTileSchedulerILb0ELb1ELb1ELi128EEEEEEEEEvNT_6ParamsE:
	.zero		1576


//--------------------- .nv.constant0._ZN7cutlass13device_kernelIN5flash19enable_sm80_to_sm89INS1_16FlashAttnFwdSm80INS1_25CollectiveMainloopFwdSm80ILi8ELi1ELb0EN4cute5tupleIJNS5_1CILi128EEENS7_ILi64EEENS7_ILi256EEEEEELi256ENS_6half_tEfNS_4arch4Sm80ELb0ELb0ELb0ELb1ELb0ELb0ELb1ELb1EEENS1_21CollectiveEpilogueFwdINS6_IJS8_SA_S9_EEENS6_IJNS7_ILi1EEESI_SI_EEESC_SE_Li256ELb1ELb1ELb1ELb0EEENS1_36VarlenDynamicPersistentTileSchedulerILi128ELi64ELi256ELi256ELb1ELb1ELb0ELb0ELb1ELb1EEEEEEEEEvNT_6ParamsE --------------------------
	.section	.nv.constant0._ZN7cutlass13device_kernelIN5flash19enable_sm80_to_sm89INS1_16FlashAttnFwdSm80INS1_25CollectiveMainloopFwdSm80ILi8ELi1ELb0EN4cute5tupleIJNS5_1CILi128EEENS7_ILi64EEENS7_ILi256EEEEEELi256ENS_6half_tEfNS_4arch4Sm80ELb0ELb0ELb0ELb1ELb0ELb0ELb1ELb1EEENS1_21CollectiveEpilogueFwdINS6_IJS8_SA_S9_EEENS6_IJNS7_ILi1EEESI_SI_EEESC_SE_Li256ELb1ELb1ELb1ELb0EEENS1_36VarlenDynamicPersistentTileSchedulerILi128ELi64ELi256ELi256ELb1ELb1ELb0ELb0ELb1ELb1EEEEEEEEEvNT_6ParamsE,"a",@progbits
	.sectionflags	@""
	.align	4
.nv.constant0._ZN7cutlass13device_kernelIN5flash19enable_sm80_to_sm89INS1_16FlashAttnFwdSm80INS1_25CollectiveMainloopFwdSm80ILi8ELi1ELb0EN4cute5tupleIJNS5_1CILi128EEENS7_ILi64EEENS7_ILi256EEEEEELi256ENS_6half_tEfNS_4arch4Sm80ELb0ELb0ELb0ELb1ELb0ELb0ELb1ELb1EEENS1_21CollectiveEpilogueFwdINS6_IJS8_SA_S9_EEENS6_IJNS7_ILi1EEESI_SI_EEESC_SE_Li256ELb1ELb1ELb1ELb0EEENS1_36VarlenDynamicPersistentTileSchedulerILi128ELi64ELi256ELi256ELb1ELb1ELb0ELb0ELb1ELb1EEEEEEEEEvNT_6ParamsE:
	.zero		1608


//--------------------- .nv.constant0._ZN7cutlass13device_kernelIN5flash19enable_sm80_to_sm89INS1_16FlashAttnFwdSm80INS1_25CollectiveMainloopFwdSm80ILi8ELi1ELb0EN4cute5tupleIJNS5_1CILi128EEENS7_ILi48EEENS7_ILi256EEEEEELi256ENS_6half_tEfNS_4arch4Sm80ELb0ELb0ELb0ELb1ELb0ELb1ELb1ELb1EEENS1_21CollectiveEpilogueFwdINS6_IJS8_SA_S9_EEENS6_IJNS7_ILi1EEESI_SI_EEESC_SE_Li256ELb1ELb1ELb1ELb0EEENS1_36VarlenDynamicPersistentTileSchedulerILi128ELi48ELi256ELi256ELb1ELb1ELb0ELb0ELb1ELb1EEEEEEEEEvNT_6ParamsE --------------------------
	.section	.nv.constant0._ZN7cutlass13device_kernelIN5flash19enable_sm80_to_sm89INS1_16FlashAttnFwdSm80INS1_25CollectiveMainloopFwdSm80ILi8ELi1ELb0EN4cute5tupleIJNS5_1CILi128EEENS7_ILi48EEENS7_ILi256EEEEEELi256ENS_6half_tEfNS_4arch4Sm80ELb0ELb0ELb0ELb1ELb0ELb1ELb1ELb1EEENS1_21CollectiveEpilogueFwdINS6_IJS8_SA_S9_EEENS6_IJNS7_ILi1EEESI_SI_EEESC_SE_Li256ELb1ELb1ELb1ELb0EEENS1_36VarlenDynamicPersistentTileSchedulerILi128ELi48ELi256ELi256ELb1ELb1ELb0ELb0ELb1ELb1EEEEEEEEEvNT_6ParamsE,"a",@progbits
	.sectionflags	@""
	.align	4
.nv.constant0._ZN7cutlass13device_kernelIN5flash19enable_sm80_to_sm89INS1_16FlashAttnFwdSm80INS1_25CollectiveMainloopFwdSm80ILi8ELi1ELb0EN4cute5tupleIJNS5_1CILi128EEENS7_ILi48EEENS7_ILi256EEEEEELi256ENS_6half_tEfNS_4arch4Sm80ELb0ELb0ELb0ELb1ELb0ELb1ELb1ELb1EEENS1_21CollectiveEpilogueFwdINS6_IJS8_SA_S9_EEENS6_IJNS7_ILi1EEESI_SI_EEESC_SE_Li256ELb1ELb1ELb1ELb0EEENS1_36VarlenDynamicPersistentTileSchedulerILi128ELi48ELi256ELi256ELb1ELb1ELb0ELb0ELb1ELb1EEEEEEEEEvNT_6ParamsE:
	.zero		1608


//--------------------- .nv.constant0._ZN7cutlass13device_kernelIN5flash19enable_sm80_to_sm89INS1_16FlashAttnFwdSm80INS1_25CollectiveMainloopFwdSm80ILi8ELi1ELb0EN4cute5tupleIJNS5_1CILi128EEENS7_ILi64EEENS7_ILi256EEEEEELi256ENS_6half_tEfNS_4arch4Sm80ELb0ELb1ELb0ELb0ELb0ELb0ELb1ELb1EEENS1_21CollectiveEpilogueFwdINS6_IJS8_SA_S9_EEENS6_IJNS7_ILi1EEESI_SI_EEESC_SE_Li256ELb0ELb1ELb1ELb0EEENS1_19SingleTileSchedulerILb0ELb1ELb1ELi128EEEEEEEEEvNT_6ParamsE --------------------------
	.section	.nv.constant0._ZN7cutlass13device_kernelIN5flash19enable_sm80_to_sm89INS1_16FlashAttnFwdSm80INS1_25CollectiveMainloopFwdSm80ILi8ELi1ELb0EN4cute5tupleIJNS5_1CILi128EEENS7_ILi64EEENS7_ILi256EEEEEELi256ENS_6half_tEfNS_4arch4Sm80ELb0ELb1ELb0ELb0ELb0ELb0ELb1ELb1EEENS1_21CollectiveEpilogueFwdINS6_IJS8_SA_S9_EEENS6_IJNS7_ILi1EEESI_SI_EEESC_SE_Li256ELb0ELb1ELb1ELb0EEENS1_19SingleTileSchedulerILb0ELb1ELb1ELi128EEEEEEEEEvNT_6ParamsE,"a",@progbits
	.sectionflags	@""
	.align	4
.nv.constant0._ZN7cutlass13device_kernelIN5flash19enable_sm80_to_sm89INS1_16FlashAttnFwdSm80INS1_25CollectiveMainloopFwdSm80ILi8ELi1ELb0EN4cute5tupleIJNS5_1CILi128EEENS7_ILi64EEENS7_ILi256EEEEEELi256ENS_6half_tEfNS_4arch4Sm80ELb0ELb1ELb0ELb0ELb0ELb0ELb1ELb1EEENS1_21CollectiveEpilogueFwdINS6_IJS8_SA_S9_EEENS6_IJNS7_ILi1EEESI_SI_EEESC_SE_Li256ELb0ELb1ELb1ELb0EEENS1_19SingleTileSchedulerILb0ELb1ELb1ELi128EEEEEEEEEvNT_6ParamsE:
	.zero		1576


//--------------------- .nv.constant0._ZN7cutlass13device_kernelIN5flash19enable_sm80_to_sm89INS1_16FlashAttnFwdSm80INS1_25CollectiveMainloopFwdSm80ILi8ELi1ELb0EN4cute5tupleIJNS5_1CILi128EEENS7_ILi64EEENS7_ILi256EEEEEELi256ENS_6half_tEfNS_4arch4Sm80ELb0ELb1ELb0ELb1ELb0ELb0ELb1ELb1EEENS1_21CollectiveEpilogueFwdINS6_IJS8_SA_S9_EEENS6_IJNS7_ILi1EEESI_SI_EEESC_SE_Li256ELb1ELb1ELb1ELb0EEENS1_36VarlenDynamicPersistentTileSchedulerILi128ELi64ELi256ELi256ELb1ELb1ELb0ELb1ELb0ELb1EEEEEEEEEvNT_6ParamsE --------------------------
	.section	.nv.constant0._ZN7cutlass13device_kernelIN5flash19enable_sm80_to_sm89INS1_16FlashAttnFwdSm80INS1_25CollectiveMainloopFwdSm80ILi8ELi1ELb0EN4cute5tupleIJNS5_1CILi128EEENS7_ILi64EEENS7_ILi256EEEEEELi256ENS_6half_tEfNS_4arch4Sm80ELb0ELb1ELb0ELb1ELb0ELb0ELb1ELb1EEENS1_21CollectiveEpilogueFwdINS6_IJS8_SA_S9_EEENS6_IJNS7_ILi1EEESI_SI_EEESC_SE_Li256ELb1ELb1ELb1ELb0EEENS1_36VarlenDynamicPersistentTileSchedulerILi128ELi64ELi256ELi256ELb1ELb1ELb0ELb1ELb0ELb1EEEEEEEEEvNT_6ParamsE,"a",@progbits
	.sectionflags	@""
	.align	4
.nv.constant0._ZN7cutlass13device_kernelIN5flash19enable_sm80_to_sm89INS1_16FlashAttnFwdSm80INS1_25CollectiveMainloopFwdSm80ILi8ELi1ELb0EN4cute5tupleIJNS5_1CILi128EEENS7_ILi64EEENS7_ILi256EEEEEELi256ENS_6half_tEfNS_4arch4Sm80ELb0ELb1ELb0ELb1ELb0ELb0ELb1ELb1EEENS1_21CollectiveEpilogueFwdINS6_IJS8_SA_S9_EEENS6_IJNS7_ILi1EEESI_SI_EEESC_SE_Li256ELb1ELb1ELb1ELb0EEENS1_36VarlenDynamicPersistentTileSchedulerILi128ELi64ELi256ELi256ELb1ELb1ELb0ELb1ELb0ELb1EEEEEEEEEvNT_6ParamsE:
	.zero		1608


//--------------------- .nv.constant0._ZN7cutlass13device_kernelIN5flash19enable_sm80_to_sm89INS1_16FlashAttnFwdSm80INS1_25CollectiveMainloopFwdSm80ILi8ELi1ELb0EN4cute5tupleIJNS5_1CILi128EEENS7_ILi48EEENS7_ILi256EEEEEELi256ENS_6half_tEfNS_4arch4Sm80ELb0ELb1ELb0ELb1ELb0ELb1ELb1ELb1EEENS1_21CollectiveEpilogueFwdINS6_IJS8_SA_S9_EEENS6_IJNS7_ILi1EEESI_SI_EEESC_SE_Li256ELb1ELb1ELb1ELb0EEENS1_36VarlenDynamicPersistentTileSchedulerILi128ELi48ELi256ELi256ELb1ELb1ELb0ELb1ELb0ELb1EEEEEEEEEvNT_6ParamsE --------------------------
	.section	.nv.constant0._ZN7cutlass13device_kernelIN5flash19enable_sm80_to_sm89INS1_16FlashAttnFwdSm80INS1_25CollectiveMainloopFwdSm80ILi8ELi1ELb0EN4cute5tupleIJNS5_1CILi128EEENS7_ILi48EEENS7_ILi256EEEEEELi256ENS_6half_tEfNS_4arch4Sm80ELb0ELb1ELb0ELb1ELb0ELb1ELb1ELb1EEENS1_21CollectiveEpilogueFwdINS6_IJS8_SA_S9_EEENS6_IJNS7_ILi1EEESI_SI_EEESC_SE_Li256ELb1ELb1ELb1ELb0EEENS1_36VarlenDynamicPersistentTileSchedulerILi128ELi48ELi256ELi256ELb1ELb1ELb0ELb1ELb0ELb1EEEEEEEEEvNT_6ParamsE,"a",@progbits
	.sectionflags	@""
	.align	4
.nv.constant0._ZN7cutlass13device_kernelIN5flash19enable_sm80_to_sm89INS1_16FlashAttnFwdSm80INS1_25CollectiveMainloopFwdSm80ILi8ELi1ELb0EN4cute5tupleIJNS5_1CILi128EEENS7_ILi48EEENS7_ILi256EEEEEELi256ENS_6half_tEfNS_4arch4Sm80ELb0ELb1ELb0ELb1ELb0ELb1ELb1ELb1EEENS1_21CollectiveEpilogueFwdINS6_IJS8_SA_S9_EEENS6_IJNS7_ILi1EEESI_SI_EEESC_SE_Li256ELb1ELb1ELb1ELb0EEENS1_36VarlenDynamicPersistentTileSchedulerILi128ELi48ELi256ELi256ELb1ELb1ELb0ELb1ELb0ELb1EEEEEEEEEvNT_6ParamsE:
	.zero		1608


//--------------------- .nv.constant0._ZN7cutlass13device_kernelIN5flash19enable_sm80_to_sm89INS1_16FlashAttnFwdSm80INS1_25CollectiveMainloopFwdSm80ILi8ELi1ELb0EN4cute5tupleIJNS5_1CILi128EEENS7_ILi96EEENS7_ILi256EEEEEELi256ENS_6half_tEfNS_4arch4Sm80ELb1ELb0ELb0ELb0ELb0ELb0ELb1ELb1EEENS1_21CollectiveEpilogueFwdINS6_IJS8_SA_S9_EEENS6_IJNS7_ILi1EEESI_SI_EEESC_SE_Li256ELb0ELb1ELb1ELb0EEENS1_30DynamicPersistentTileSchedulerILi256ELi256ELb1ELb1ELb0EEEEEEEEEvNT_6ParamsE --------------------------
	.section	.nv.constant0._ZN7cutlass13device_kernelIN5flash19enable_sm80_to_sm89INS1_16FlashAttnFwdSm80INS1_25CollectiveMainloopFwdSm80ILi8ELi1ELb0EN4cute5tupleIJNS5_1CILi128EEENS7_ILi96EEENS7_ILi256EEEEEELi256ENS_6half_tEfNS_4arch4Sm80ELb1ELb0ELb0ELb0ELb0ELb0ELb1ELb1EEENS1_21CollectiveEpilogueFwdINS6_IJS8_SA_S9_EEENS6_IJNS7_ILi1EEESI_SI_EEESC_SE_Li256ELb0ELb1ELb1ELb0EEENS1_30DynamicPersistentTileSchedulerILi256ELi256ELb1ELb1ELb0EEEEEEEEEvNT_6ParamsE,"a",@progbits
	.sectionflags	@""
	.align	4
.nv.constant0._ZN7cutlass13device_kernelIN5flash19enable_sm80_to_sm89INS1_16FlashAttnFwdSm80INS1_25CollectiveMainloopFwdSm80ILi8ELi1ELb0EN4cute5tupleIJNS5_1CILi128EEENS7_ILi96EEENS7_ILi256EEEEEELi256ENS_6half_tEfNS_4arch4Sm80ELb1ELb0ELb0ELb0ELb0ELb0ELb1ELb1EEENS1_21CollectiveEpilogueFwdINS6_IJS8_SA_S9_EEENS6_IJNS7_ILi1EEESI_SI_EEESC_SE_Li256ELb0ELb1ELb1ELb0EEENS1_30DynamicPersistentTileSchedulerILi256ELi256ELb1ELb1ELb0EEEEEEEEEvNT_6ParamsE:
	.zero		1592


//--------------------- .nv.constant0._ZN7cutlass13device_kernelIN5flash19enable_sm80_to_sm89INS1_16FlashAttnFwdSm80INS1_25CollectiveMainloopFwdSm80ILi8ELi1ELb0EN4cute5tupleIJNS5_1CILi128EEENS7_ILi64EEENS7_ILi256EEEEEELi256ENS_6half_tEfNS_4arch4Sm80ELb1ELb0ELb0ELb1ELb0ELb0ELb1ELb1EEENS1_21CollectiveEpilogueFwdINS6_IJS8_SA_S9_EEENS6_IJNS7_ILi1EEESI_SI_EEESC_SE_Li256ELb1ELb1ELb1ELb0EEENS1_36VarlenDynamicPersistentTileSchedulerILi128ELi64ELi256ELi256ELb1ELb1ELb0ELb1ELb1ELb1EEEEEEEEEvNT_6ParamsE --------------------------
	.section	.nv.constant0._ZN7cutlass13device_kernelIN5flash19enable_sm80_to_sm89INS1_16FlashAttnFwdSm80INS1_25CollectiveMainloopFwdSm80ILi8ELi1ELb0EN4cute5tupleIJNS5_1CILi128EEENS7_ILi64EEENS7_ILi256EEEEEELi256ENS_6half_tEfNS_4arch4Sm80ELb1ELb0ELb0ELb1ELb0ELb0ELb1ELb1EEENS1_21CollectiveEpilogueFwdINS6_IJS8_SA_S9_EEENS6_IJNS7_ILi1EEESI_SI_EEESC_SE_Li256ELb1ELb1ELb1ELb0EEENS1_36VarlenDynamicPersistentTileSchedulerILi128ELi64ELi256ELi256ELb1ELb1ELb0ELb1ELb1ELb1EEEEEEEEEvNT_6ParamsE,"a",@progbits
	.sectionflags	@""
	.align	4
.nv.constant0._ZN7cutlass13device_kernelIN5flash19enable_sm80_to_sm89INS1_16FlashAttnFwdSm80INS1_25CollectiveMainloopFwdSm80ILi8ELi1ELb0EN4cute5tupleIJNS5_1CILi128EEENS7_ILi64EEENS7_ILi256EEEEEELi256ENS_6half_tEfNS_4arch4Sm80ELb1ELb0ELb0ELb1ELb0ELb0ELb1ELb1EEENS1_21CollectiveEpilogueFwdINS6_IJS8_SA_S9_EEENS6_IJNS7_ILi1EEESI_SI_EEESC_SE_Li256ELb1ELb1ELb1ELb0EEENS1_36VarlenDynamicPersistentTileSchedulerILi128ELi64ELi256ELi256ELb1ELb1ELb0ELb1ELb1ELb1EEEEEEEEEvNT_6ParamsE:
	.zero		1608


//--------------------- .nv.constant0._ZN7cutlass13device_kernelIN5flash19enable_sm80_to_sm89INS1_16FlashAttnFwdSm80INS1_25CollectiveMainloopFwdSm80ILi8ELi1ELb0EN4cute5tupleIJNS5_1CILi128EEENS7_ILi48EEENS7_ILi256EEEEEELi256ENS_6half_tEfNS_4arch4Sm80ELb1ELb0ELb0ELb1ELb0ELb1ELb1ELb1EEENS1_21CollectiveEpilogueFwdINS6_IJS8_SA_S9_EEENS6_IJNS7_ILi1EEESI_SI_EEESC_SE_Li256ELb1ELb1ELb1ELb0EEENS1_36VarlenDynamicPersistentTileSchedulerILi128ELi48ELi256ELi256ELb1ELb1ELb0ELb1ELb1ELb1EEEEEEEEEvNT_6ParamsE --------------------------
	.section	.nv.constant0._ZN7cutlass13device_kernelIN5flash19enable_sm80_to_sm89INS1_16FlashAttnFwdSm80INS1_25CollectiveMainloopFwdSm80ILi8ELi1ELb0EN4cute5tupleIJNS5_1CILi128EEENS7_ILi48EEENS7_ILi256EEEEEELi256ENS_6half_tEfNS_4arch4Sm80ELb1ELb0ELb0ELb1ELb0ELb1ELb1ELb1EEENS1_21CollectiveEpilogueFwdINS6_IJS8_SA_S9_EEENS6_IJNS7_ILi1EEESI_SI_EEESC_SE_Li256ELb1ELb1ELb1ELb0EEENS1_36VarlenDynamicPersistentTileSchedulerILi128ELi48ELi256ELi256ELb1ELb1ELb0ELb1ELb1ELb1EEEEEEEEEvNT_6ParamsE,"a",@progbits
	.sectionflags	@""
	.align	4
.nv.constant0._ZN7cutlass13device_kernelIN5flash19enable_sm80_to_sm89INS1_16FlashAttnFwdSm80INS1_25CollectiveMainloopFwdSm80ILi8ELi1ELb0EN4cute5tupleIJNS5_1CILi128EEENS7_ILi48EEENS7_ILi256EEEEEELi256ENS_6half_tEfNS_4arch4Sm80ELb1ELb0ELb0ELb1ELb0ELb1ELb1ELb1EEENS1_21CollectiveEpilogueFwdINS6_IJS8_SA_S9_EEENS6_IJNS7_ILi1EEESI_SI_EEESC_SE_Li256ELb1ELb1ELb1ELb0EEENS1_36VarlenDynamicPersistentTileSchedulerILi128ELi48ELi256ELi256ELb1ELb1ELb0ELb1ELb1ELb1EEEEEEEEEvNT_6ParamsE:
	.zero		1608


//--------------------- SYMBOLS --------------------------

	.type		.nv.reservedSmem.offset0,@object
	.size		.nv.reservedSmem.offset0,0x4
